//
// Generated by NVIDIA NVVM Compiler
//
// Compiler Build ID: CL-36424714
// Cuda compilation tools, release 13.0, V13.0.88
// Based on NVVM 20.0.0
//

.version 9.0
.target sm_100
.address_size 64

	// .globl	_Z19cudaFrequencyKernalP6float2i
.global .align 4 .b8 __cudart_i2opi_f[24] = {65, 144, 67, 60, 153, 149, 98, 219, 192, 221, 52, 245, 209, 87, 39, 252, 41, 21, 68, 78, 110, 131, 249, 162};

.visible .entry _Z19cudaFrequencyKernalP6float2i(
	.param .u64 .ptr .align 1 _Z19cudaFrequencyKernalP6float2i_param_0,
	.param .u32 _Z19cudaFrequencyKernalP6float2i_param_1
)
{
	.reg .pred 	%p<4>;
	.reg .b32 	%r<16>;
	.reg .b32 	%f<8>;
	.reg .b64 	%rd<5>;

	ld.param.u64 	%rd2, [_Z19cudaFrequencyKernalP6float2i_param_0];
	ld.param.u32 	%r7, [_Z19cudaFrequencyKernalP6float2i_param_1];
	mov.u32 	%r8, %ctaid.x;
	mov.u32 	%r1, %ntid.x;
	mov.u32 	%r9, %tid.x;
	mad.lo.s32 	%r15, %r8, %r1, %r9;
	setp.ge.u32 	%p1, %r15, %r7;
	@%p1 bra 	$L__BB0_3;
	shr.u32 	%r10, %r7, 31;
	add.s32 	%r11, %r7, %r10;
	shr.s32 	%r3, %r11, 1;
	cvt.rn.f32.s32 	%f1, %r3;
	mov.u32 	%r12, %nctaid.x;
	mul.lo.s32 	%r4, %r1, %r12;
	cvta.to.global.u64 	%rd1, %rd2;
$L__BB0_2:
	setp.lt.u32 	%p2, %r15, %r3;
	sub.s32 	%r13, %r7, %r15;
	selp.b32 	%r14, %r15, %r13, %p2;
	cvt.rn.f32.u32 	%f2, %r14;
	div.rn.f32 	%f3, %f2, %f1;
	mul.wide.u32 	%rd3, %r15, 8;
	add.s64 	%rd4, %rd1, %rd3;
	ld.global.v2.f32 	{%f4, %f5}, [%rd4];
	mul.f32 	%f6, %f3, %f4;
	mul.f32 	%f7, %f3, %f5;
	st.global.v2.f32 	[%rd4], {%f6, %f7};
	add.s32 	%r15, %r15, %r4;
	setp.lt.u32 	%p3, %r15, %r7;
	@%p3 bra 	$L__BB0_2;
$L__BB0_3:
	ret;

}
	// .globl	_Z23cudaComplexToRealKernalP6float2Pfi
.visible .entry _Z23cudaComplexToRealKernalP6float2Pfi(
	.param .u64 .ptr .align 1 _Z23cudaComplexToRealKernalP6float2Pfi_param_0,
	.param .u64 .ptr .align 1 _Z23cudaComplexToRealKernalP6float2Pfi_param_1,
	.param .u32 _Z23cudaComplexToRealKernalP6float2Pfi_param_2
)
{
	.reg .pred 	%p<3>;
	.reg .b32 	%r<11>;
	.reg .b32 	%f<2>;
	.reg .b64 	%rd<9>;

	ld.param.u64 	%rd3, [_Z23cudaComplexToRealKernalP6float2Pfi_param_0];
	ld.param.u64 	%rd4, [_Z23cudaComplexToRealKernalP6float2Pfi_param_1];
	ld.param.u32 	%r6, [_Z23cudaComplexToRealKernalP6float2Pfi_param_2];
	mov.u32 	%r7, %ctaid.x;
	mov.u32 	%r1, %ntid.x;
	mov.u32 	%r8, %tid.x;
	mad.lo.s32 	%r10, %r7, %r1, %r8;
	setp.ge.u32 	%p1, %r10, %r6;
	@%p1 bra 	$L__BB1_3;
	mov.u32 	%r9, %nctaid.x;
	mul.lo.s32 	%r3, %r1, %r9;
	cvta.to.global.u64 	%rd1, %rd3;
	cvta.to.global.u64 	%rd2, %rd4;
$L__BB1_2:
	mul.wide.u32 	%rd5, %r10, 8;
	add.s64 	%rd6, %rd1, %rd5;
	ld.global.f32 	%f1, [%rd6];
	mul.wide.u32 	%rd7, %r10, 4;
	add.s64 	%rd8, %rd2, %rd7;
	st.global.f32 	[%rd8], %f1;
	add.s32 	%r10, %r10, %r3;
	setp.lt.u32 	%p2, %r10, %r6;
	@%p2 bra 	$L__BB1_2;
$L__BB1_3:
	ret;

}
	// .globl	_Z24cudaBackprojectionKernalPfS_iii
.visible .entry _Z24cudaBackprojectionKernalPfS_iii(
	.param .u64 .ptr .align 1 _Z24cudaBackprojectionKernalPfS_iii_param_0,
	.param .u64 .ptr .align 1 _Z24cudaBackprojectionKernalPfS_iii_param_1,
	.param .u32 _Z24cudaBackprojectionKernalPfS_iii_param_2,
	.param .u32 _Z24cudaBackprojectionKernalPfS_iii_param_3,
	.param .u32 _Z24cudaBackprojectionKernalPfS_iii_param_4
)
{
	.local .align 4 .b8 	__local_depot2[28];
	.reg .b64 	%SP;
	.reg .b64 	%SPL;
	.reg .pred 	%p<32>;
	.reg .b32 	%r<108>;
	.reg .b32 	%f<77>;
	.reg .b64 	%rd<47>;
	.reg .b64 	%fd<11>;

	mov.u64 	%SPL, __local_depot2;
	ld.param.u64 	%rd15, [_Z24cudaBackprojectionKernalPfS_iii_param_0];
	ld.param.u32 	%r39, [_Z24cudaBackprojectionKernalPfS_iii_param_2];
	ld.param.u32 	%r40, [_Z24cudaBackprojectionKernalPfS_iii_param_3];
	ld.param.u32 	%r41, [_Z24cudaBackprojectionKernalPfS_iii_param_4];
	add.u64 	%rd1, %SPL, 0;
	add.u64 	%rd2, %SPL, 0;
	mov.u32 	%r42, %ctaid.x;
	mov.u32 	%r1, %ntid.x;
	mov.u32 	%r43, %tid.x;
	mad.lo.s32 	%r98, %r42, %r1, %r43;
	mul.lo.s32 	%r3, %r41, %r41;
	setp.ge.u32 	%p3, %r98, %r3;
	@%p3 bra 	$L__BB2_27;
	setp.lt.s32 	%p4, %r39, 1;
	@%p4 bra 	$L__BB2_27;
	cvta.to.global.u64 	%rd3, %rd15;
	mov.u32 	%r44, %nctaid.x;
	mul.lo.s32 	%r4, %r1, %r44;
	cvt.rn.f64.s32 	%fd2, %r40;
	mul.f64 	%fd1, %fd2, 0d3FE0000000000000;
	cvt.rn.f32.s32 	%f1, %r39;
	shr.u32 	%r5, %r39, 1;
	shr.u32 	%r45, %r41, 31;
	add.s32 	%r46, %r41, %r45;
	shr.s32 	%r6, %r46, 1;
	neg.s32 	%r7, %r6;
	mov.u64 	%rd31, __cudart_i2opi_f;
$L__BB2_3:
	ld.param.u64 	%rd42, [_Z24cudaBackprojectionKernalPfS_iii_param_1];
	div.u32 	%r48, %r98, %r41;
	mul.lo.s32 	%r49, %r48, %r41;
	sub.s32 	%r50, %r98, %r49;
	add.s32 	%r51, %r50, %r7;
	sub.s32 	%r52, %r6, %r48;
	cvt.rn.f32.s32 	%f2, %r52;
	cvt.rn.f32.s32 	%f3, %r51;
	cvta.to.global.u64 	%rd19, %rd42;
	mul.wide.s32 	%rd20, %r98, 4;
	add.s64 	%rd4, %rd19, %rd20;
	ld.global.f32 	%f73, [%rd4];
	mov.b32 	%r99, 0;
$L__BB2_4:
	setp.eq.s32 	%p5, %r99, 0;
	mov.f32 	%f76, %f3;
	@%p5 bra 	$L__BB2_25;
	setp.eq.s32 	%p6, %r99, %r5;
	mov.f32 	%f76, %f2;
	@%p6 bra 	$L__BB2_25;
	cvt.rn.f32.u32 	%f22, %r99;
	div.rn.f32 	%f23, %f22, %f1;
	cvt.f64.f32 	%fd3, %f23;
	mul.f64 	%fd4, %fd3, 0d400921FB54442D11;
	cvt.rn.f32.f64 	%f6, %fd4;
	mul.f32 	%f24, %f6, 0f3F22F983;
	cvt.rni.s32.f32 	%r107, %f24;
	cvt.rn.f32.s32 	%f25, %r107;
	fma.rn.f32 	%f26, %f25, 0fBFC90FDA, %f6;
	fma.rn.f32 	%f27, %f25, 0fB3A22168, %f26;
	fma.rn.f32 	%f75, %f25, 0fA7C234C5, %f27;
	abs.f32 	%f8, %f6;
	setp.ltu.f32 	%p7, %f8, 0f47CE4780;
	mov.u32 	%r103, %r107;
	mov.f32 	%f74, %f75;
	@%p7 bra 	$L__BB2_14;
	setp.eq.f32 	%p8, %f8, 0f7F800000;
	@%p8 bra 	$L__BB2_13;
	mov.b32 	%r11, %f6;
	shl.b32 	%r54, %r11, 8;
	or.b32  	%r12, %r54, -2147483648;
	mov.b64 	%rd45, 0;
	mov.b32 	%r100, 0;
	mov.u64 	%rd43, __cudart_i2opi_f;
	mov.u64 	%rd44, %rd2;
$L__BB2_9:
	.pragma "nounroll";
	ld.global.nc.u32 	%r55, [%rd43];
	mad.wide.u32 	%rd23, %r55, %r12, %rd45;
	shr.u64 	%rd45, %rd23, 32;
	st.local.u32 	[%rd44], %rd23;
	add.s32 	%r100, %r100, 1;
	add.s64 	%rd44, %rd44, 4;
	add.s64 	%rd43, %rd43, 4;
	setp.ne.s32 	%p9, %r100, 6;
	@%p9 bra 	$L__BB2_9;
	shr.u32 	%r56, %r11, 23;
	st.local.u32 	[%rd2+24], %rd45;
	and.b32  	%r15, %r56, 31;
	and.b32  	%r57, %r56, 224;
	add.s32 	%r58, %r57, -128;
	shr.u32 	%r59, %r58, 5;
	mul.wide.u32 	%rd24, %r59, 4;
	sub.s64 	%rd11, %rd2, %rd24;
	ld.local.u32 	%r101, [%rd11+24];
	ld.local.u32 	%r102, [%rd11+20];
	setp.eq.s32 	%p10, %r15, 0;
	@%p10 bra 	$L__BB2_12;
	shf.l.wrap.b32 	%r101, %r102, %r101, %r15;
	ld.local.u32 	%r60, [%rd11+16];
	shf.l.wrap.b32 	%r102, %r60, %r102, %r15;
$L__BB2_12:
	shr.u32 	%r61, %r101, 30;
	shf.l.wrap.b32 	%r62, %r102, %r101, 2;
	shl.b32 	%r63, %r102, 2;
	shr.u32 	%r64, %r62, 31;
	add.s32 	%r65, %r64, %r61;
	neg.s32 	%r66, %r65;
	setp.lt.s32 	%p11, %r11, 0;
	selp.b32 	%r103, %r66, %r65, %p11;
	xor.b32  	%r67, %r62, %r11;
	shr.s32 	%r68, %r62, 31;
	xor.b32  	%r69, %r68, %r62;
	xor.b32  	%r70, %r68, %r63;
	cvt.u64.u32 	%rd25, %r69;
	shl.b64 	%rd26, %rd25, 32;
	cvt.u64.u32 	%rd27, %r70;
	or.b64  	%rd28, %rd26, %rd27;
	cvt.rn.f64.s64 	%fd5, %rd28;
	mul.f64 	%fd6, %fd5, 0d3BF921FB54442D19;
	cvt.rn.f32.f64 	%f28, %fd6;
	neg.f32 	%f29, %f28;
	setp.lt.s32 	%p12, %r67, 0;
	selp.f32 	%f74, %f29, %f28, %p12;
	bra.uni 	$L__BB2_14;
$L__BB2_13:
	mov.f32 	%f30, 0f00000000;
	mul.rn.f32 	%f74, %f6, %f30;
	mov.b32 	%r103, 0;
$L__BB2_14:
	setp.ltu.f32 	%p13, %f8, 0f47CE4780;
	add.s32 	%r72, %r103, 1;
	mul.rn.f32 	%f31, %f74, %f74;
	and.b32  	%r73, %r103, 1;
	setp.eq.b32 	%p14, %r73, 1;
	selp.f32 	%f32, %f74, 0f3F800000, %p14;
	fma.rn.f32 	%f33, %f31, %f32, 0f00000000;
	fma.rn.f32 	%f34, %f31, 0f37CBAC00, 0fBAB607ED;
	selp.f32 	%f35, 0fB94D4153, %f34, %p14;
	selp.f32 	%f36, 0f3C0885E4, 0f3D2AAABB, %p14;
	fma.rn.f32 	%f37, %f35, %f31, %f36;
	selp.f32 	%f38, 0fBE2AAAA8, 0fBEFFFFFF, %p14;
	fma.rn.f32 	%f39, %f37, %f31, %f38;
	fma.rn.f32 	%f40, %f39, %f33, %f32;
	and.b32  	%r74, %r72, 2;
	setp.eq.s32 	%p15, %r74, 0;
	mov.f32 	%f41, 0f00000000;
	sub.f32 	%f42, %f41, %f40;
	selp.f32 	%f12, %f40, %f42, %p15;
	@%p13 bra 	$L__BB2_22;
	setp.eq.f32 	%p16, %f8, 0f7F800000;
	@%p16 bra 	$L__BB2_21;
	mov.b32 	%r24, %f6;
	shl.b32 	%r76, %r24, 8;
	or.b32  	%r25, %r76, -2147483648;
	mov.b64 	%rd46, 0;
	mov.b32 	%r104, 0;
$L__BB2_17:
	.pragma "nounroll";
	mul.wide.u32 	%rd30, %r104, 4;
	add.s64 	%rd32, %rd31, %rd30;
	ld.global.nc.u32 	%r77, [%rd32];
	mad.wide.u32 	%rd33, %r77, %r25, %rd46;
	shr.u64 	%rd46, %rd33, 32;
	add.s64 	%rd34, %rd1, %rd30;
	st.local.u32 	[%rd34], %rd33;
	add.s32 	%r104, %r104, 1;
	setp.ne.s32 	%p17, %r104, 6;
	@%p17 bra 	$L__BB2_17;
	shr.u32 	%r78, %r24, 23;
	st.local.u32 	[%rd1+24], %rd46;
	and.b32  	%r28, %r78, 31;
	and.b32  	%r79, %r78, 224;
	add.s32 	%r80, %r79, -128;
	shr.u32 	%r81, %r80, 5;
	mul.wide.u32 	%rd35, %r81, 4;
	sub.s64 	%rd14, %rd1, %rd35;
	ld.local.u32 	%r105, [%rd14+24];
	ld.local.u32 	%r106, [%rd14+20];
	setp.eq.s32 	%p18, %r28, 0;
	@%p18 bra 	$L__BB2_20;
	shf.l.wrap.b32 	%r105, %r106, %r105, %r28;
	ld.local.u32 	%r82, [%rd14+16];
	shf.l.wrap.b32 	%r106, %r82, %r106, %r28;
$L__BB2_20:
	shr.u32 	%r83, %r105, 30;
	shf.l.wrap.b32 	%r84, %r106, %r105, 2;
	shl.b32 	%r85, %r106, 2;
	shr.u32 	%r86, %r84, 31;
	add.s32 	%r87, %r86, %r83;
	neg.s32 	%r88, %r87;
	setp.lt.s32 	%p19, %r24, 0;
	selp.b32 	%r107, %r88, %r87, %p19;
	xor.b32  	%r89, %r84, %r24;
	shr.s32 	%r90, %r84, 31;
	xor.b32  	%r91, %r90, %r84;
	xor.b32  	%r92, %r90, %r85;
	cvt.u64.u32 	%rd36, %r91;
	shl.b64 	%rd37, %rd36, 32;
	cvt.u64.u32 	%rd38, %r92;
	or.b64  	%rd39, %rd37, %rd38;
	cvt.rn.f64.s64 	%fd7, %rd39;
	mul.f64 	%fd8, %fd7, 0d3BF921FB54442D19;
	cvt.rn.f32.f64 	%f43, %fd8;
	neg.f32 	%f44, %f43;
	setp.lt.s32 	%p20, %r89, 0;
	selp.f32 	%f75, %f44, %f43, %p20;
	bra.uni 	$L__BB2_22;
$L__BB2_21:
	mov.f32 	%f45, 0f00000000;
	mul.rn.f32 	%f75, %f6, %f45;
	mov.b32 	%r107, 0;
$L__BB2_22:
	mul.rn.f32 	%f46, %f75, %f75;
	and.b32  	%r94, %r107, 1;
	setp.eq.b32 	%p22, %r94, 1;
	selp.f32 	%f47, 0f3F800000, %f75, %p22;
	fma.rn.f32 	%f48, %f46, %f47, 0f00000000;
	fma.rn.f32 	%f49, %f46, 0f37CBAC00, 0fBAB607ED;
	selp.f32 	%f50, %f49, 0fB94D4153, %p22;
	selp.f32 	%f51, 0f3D2AAABB, 0f3C0885E4, %p22;
	fma.rn.f32 	%f52, %f50, %f46, %f51;
	selp.f32 	%f53, 0fBEFFFFFF, 0fBE2AAAA8, %p22;
	fma.rn.f32 	%f54, %f52, %f46, %f53;
	fma.rn.f32 	%f55, %f54, %f48, %f47;
	and.b32  	%r95, %r107, 2;
	setp.eq.s32 	%p23, %r95, 0;
	mov.f32 	%f56, 0f00000000;
	sub.f32 	%f57, %f56, %f55;
	selp.f32 	%f58, %f55, %f57, %p23;
	neg.f32 	%f59, %f12;
	div.rn.f32 	%f60, %f59, %f58;
	mul.f32 	%f61, %f60, %f3;
	sub.f32 	%f62, %f2, %f61;
	mov.f32 	%f63, 0fBF800000;
	div.rn.f32 	%f16, %f63, %f60;
	sub.f32 	%f64, %f16, %f60;
	div.rn.f32 	%f65, %f62, %f64;
	mul.f32 	%f66, %f16, %f65;
	mul.f32 	%f67, %f66, %f66;
	fma.rn.f32 	%f18, %f65, %f65, %f67;
	setp.gt.f32 	%p24, %f16, 0f00000000;
	setp.lt.f32 	%p25, %f65, 0f00000000;
	and.pred  	%p26, %p24, %p25;
	mov.pred 	%p31, -1;
	@%p26 bra 	$L__BB2_24;
	setp.lt.f32 	%p27, %f16, 0f00000000;
	setp.gt.f32 	%p28, %f65, 0f00000000;
	and.pred  	%p31, %p27, %p28;
$L__BB2_24:
	sqrt.rn.f32 	%f68, %f18;
	neg.f32 	%f69, %f68;
	selp.f32 	%f76, %f69, %f68, %p31;
$L__BB2_25:
	cvt.f64.f32 	%fd9, %f76;
	add.f64 	%fd10, %fd1, %fd9;
	cvt.rn.f32.f64 	%f70, %fd10;
	cvt.rzi.f32.f32 	%f71, %f70;
	cvt.rzi.s32.f32 	%r96, %f71;
	mad.lo.s32 	%r97, %r99, %r40, %r96;
	mul.wide.s32 	%rd40, %r97, 4;
	add.s64 	%rd41, %rd3, %rd40;
	ld.global.f32 	%f72, [%rd41];
	add.f32 	%f73, %f72, %f73;
	st.global.f32 	[%rd4], %f73;
	add.s32 	%r99, %r99, 1;
	setp.ne.s32 	%p29, %r99, %r39;
	@%p29 bra 	$L__BB2_4;
	add.s32 	%r98, %r98, %r4;
	setp.lt.u32 	%p30, %r98, %r3;
	@%p30 bra 	$L__BB2_3;
$L__BB2_27:
	ret;

}


// ===== COMPILED SASS (sm_100) =====

	.target	sm_100

	.elftype	@"ET_EXEC"


//--------------------- .note.nv.tkinfo           --------------------------
	.section	.note.nv.tkinfo,"",@"SHT_NOTE"
	.sectionflags	@"SHF_NOTE_NV_TKINFO"
	.tkinfo
        /*0018*/ 	.word	0x00000002
        /*0030*/ 	.string	""
        /*0030*/ 	.string	"ptxas"
        /*0030*/ 	.string	"Cuda compilation tools, release 13.0, V13.0.88"
        /*0030*/ 	.string	"Build cuda_13.0.r13.0/compiler.36424714_0"
        /*0030*/ 	.string	"-arch sm_100 -m 64 "



//--------------------- .note.nv.cuinfo           --------------------------
	.section	.note.nv.cuinfo,"",@"SHT_NOTE"
	.sectionflags	@"SHF_NOTE_NV_CUINFO"
        /*0018*/ 	.short	0x0002
        /*001a*/ 	.short	0x0064
        /*001c*/ 	.short	0x0082
	.zero		2


//--------------------- .nv.info                  --------------------------
	.section	.nv.info,"",@"SHT_CUDA_INFO"
	.align	4


	//----- nvinfo : EIATTR_REGCOUNT
	.align		4
        /*0000*/ 	.byte	0x04, 0x2f
        /*0002*/ 	.short	(.L_2 - .L_1)
	.align		4
.L_1:
        /*0004*/ 	.word	index@(_Z19cudaFrequencyKernalP6float2i)
        /*0008*/ 	.word	0x00000014


	//----- nvinfo : EIATTR_FRAME_SIZE
	.align		4
.L_2:
        /*000c*/ 	.byte	0x04, 0x11
        /*000e*/ 	.short	(.L_4 - .L_3)
	.align		4
.L_3:
        /*0010*/ 	.word	index@($__internal_2_$__cuda_sm3x_div_rn_noftz_f32_slowpath)
        /*0014*/ 	.word	0x00000000


	//----- nvinfo : EIATTR_FRAME_SIZE
	.align		4
.L_4:
        /*0018*/ 	.byte	0x04, 0x11
        /*001a*/ 	.short	(.L_6 - .L_5)
	.align		4
.L_5:
        /*001c*/ 	.word	index@(_Z19cudaFrequencyKernalP6float2i)
        /*0020*/ 	.word	0x00000000


	//----- nvinfo : EIATTR_REGCOUNT
	.align		4
.L_6:
        /*0024*/ 	.byte	0x04, 0x2f
        /*0026*/ 	.short	(.L_8 - .L_7)
	.align		4
.L_7:
        /*0028*/ 	.word	index@(_Z23cudaComplexToRealKernalP6float2Pfi)
        /*002c*/ 	.word	0x0000000e


	//----- nvinfo : EIATTR_FRAME_SIZE
	.align		4
.L_8:
        /*0030*/ 	.byte	0x04, 0x11
        /*0032*/ 	.short	(.L_10 - .L_9)
	.align		4
.L_9:
        /*0034*/ 	.word	index@(_Z23cudaComplexToRealKernalP6float2Pfi)
        /*0038*/ 	.word	0x00000000


	//----- nvinfo : EIATTR_REGCOUNT
	.align		4
.L_10:
        /*003c*/ 	.byte	0x04, 0x2f
        /*003e*/ 	.short	(.L_12 - .L_11)
	.align		4
.L_11:
        /*0040*/ 	.word	index@(_Z24cudaBackprojectionKernalPfS_iii)
        /*0044*/ 	.word	0x0000001e


	//----- nvinfo : EIATTR_FRAME_SIZE
	.align		4
.L_12:
        /*0048*/ 	.byte	0x04, 0x11
        /*004a*/ 	.short	(.L_14 - .L_13)
	.align		4
.L_13:
        /*004c*/ 	.word	index@($__internal_1_$__cuda_sm3x_div_rn_noftz_f32_slowpath)
        /*0050*/ 	.word	0x00000020


	//----- nvinfo : EIATTR_FRAME_SIZE
	.align		4
.L_14:
        /*0054*/ 	.byte	0x04, 0x11
        /*0056*/ 	.short	(.L_16 - .L_15)
	.align		4
.L_15:
        /*0058*/ 	.word	index@($__internal_0_$__cuda_sm20_sqrt_rn_f32_slowpath)
        /*005c*/ 	.word	0x00000020


	//----- nvinfo : EIATTR_FRAME_SIZE
	.align		4
.L_16:
        /*0060*/ 	.byte	0x04, 0x11
        /*0062*/ 	.short	(.L_18 - .L_17)
	.align		4
.L_17:
        /*0064*/ 	.word	index@(_Z24cudaBackprojectionKernalPfS_iii)
        /*0068*/ 	.word	0x00000020


	//----- nvinfo : EIATTR_MIN_STACK_SIZE
	.align		4
.L_18:
        /*006c*/ 	.byte	0x04, 0x12
        /*006e*/ 	.short	(.L_20 - .L_19)
	.align		4
.L_19:
        /*0070*/ 	.word	index@(_Z24cudaBackprojectionKernalPfS_iii)
        /*0074*/ 	.word	0x00000020


	//----- nvinfo : EIATTR_MIN_STACK_SIZE
	.align		4
.L_20:
        /*0078*/ 	.byte	0x04, 0x12
        /*007a*/ 	.short	(.L_22 - .L_21)
	.align		4
.L_21:
        /*007c*/ 	.word	index@(_Z23cudaComplexToRealKernalP6float2Pfi)
        /*0080*/ 	.word	0x00000000


	//----- nvinfo : EIATTR_MIN_STACK_SIZE
	.align		4
.L_22:
        /*0084*/ 	.byte	0x04, 0x12
        /*0086*/ 	.short	(.L_24 - .L_23)
	.align		4
.L_23:
        /*0088*/ 	.word	index@(_Z19cudaFrequencyKernalP6float2i)
        /*008c*/ 	.word	0x00000000
.L_24:


//--------------------- .nv.compat                --------------------------
	.section	.nv.compat,"",@"SHT_CUDA_COMPAT_INFO"
	.align	4
        /*0000*/ 	.byte	0x02, 0x09, 0x00, 0x00, 0x02, 0x02, 0x01, 0x00, 0x02, 0x05, 0x05, 0x00, 0x03, 0x07, 0x01, 0x01
        /*0010*/ 	.byte	0x02, 0x03, 0x00, 0x00, 0x02, 0x06, 0x01, 0x00, 0x04, 0x0b, 0x08, 0x00, 0x01, 0x00, 0x00, 0x00
        /*0020*/ 	.byte	0x00, 0x00, 0x00, 0x00


//--------------------- .nv.info._Z24cudaBackprojectionKernalPfS_iii --------------------------
	.section	.nv.info._Z24cudaBackprojectionKernalPfS_iii,"",@"SHT_CUDA_INFO"
	.sectionflags	@""
	.align	4


	//----- nvinfo : EIATTR_CUDA_API_VERSION
	.align		4
        /*0000*/ 	.byte	0x04, 0x37
        /*0002*/ 	.short	(.L_26 - .L_25)
.L_25:
        /*0004*/ 	.word	0x00000082


	//----- nvinfo : EIATTR_KPARAM_INFO
	.align		4
.L_26:
        /*0008*/ 	.byte	0x04, 0x17
        /*000a*/ 	.short	(.L_28 - .L_27)
.L_27:
        /*000c*/ 	.word	0x00000000
        /*0010*/ 	.short	0x0004
        /*0012*/ 	.short	0x0018
        /*0014*/ 	.byte	0x00, 0xf0, 0x11, 0x00


	//----- nvinfo : EIATTR_KPARAM_INFO
	.align		4
.L_28:
        /*0018*/ 	.byte	0x04, 0x17
        /*001a*/ 	.short	(.L_30 - .L_29)
.L_29:
        /*001c*/ 	.word	0x00000000
        /*0020*/ 	.short	0x0003
        /*0022*/ 	.short	0x0014
        /*0024*/ 	.byte	0x00, 0xf0, 0x11, 0x00


	//----- nvinfo : EIATTR_KPARAM_INFO
	.align		4
.L_30:
        /*0028*/ 	.byte	0x04, 0x17
        /*002a*/ 	.short	(.L_32 - .L_31)
.L_31:
        /*002c*/ 	.word	0x00000000
        /*0030*/ 	.short	0x0002
        /*0032*/ 	.short	0x0010
        /*0034*/ 	.byte	0x00, 0xf0, 0x11, 0x00


	//----- nvinfo : EIATTR_KPARAM_INFO
	.align		4
.L_32:
        /*0038*/ 	.byte	0x04, 0x17
        /*003a*/ 	.short	(.L_34 - .L_33)
.L_33:
        /*003c*/ 	.word	0x00000000
        /*0040*/ 	.short	0x0001
        /*0042*/ 	.short	0x0008
        /*0044*/ 	.byte	0x00, 0xf5, 0x21, 0x00


	//----- nvinfo : EIATTR_KPARAM_INFO
	.align		4
.L_34:
        /*0048*/ 	.byte	0x04, 0x17
        /*004a*/ 	.short	(.L_36 - .L_35)
.L_35:
        /*004c*/ 	.word	0x00000000
        /*0050*/ 	.short	0x0000
        /*0052*/ 	.short	0x0000
        /*0054*/ 	.byte	0x00, 0xf5, 0x21, 0x00


	//----- nvinfo : EIATTR_SPARSE_MMA_MASK
	.align		4
.L_36:
        /*0058*/ 	.byte	0x03, 0x50
        /*005a*/ 	.short	0x0000


	//----- nvinfo : EIATTR_MAXREG_COUNT
	.align		4
        /*005c*/ 	.byte	0x03, 0x1b
        /*005e*/ 	.short	0x00ff


	//----- nvinfo : EIATTR_MERCURY_ISA_VERSION
	.align		4
        /*0060*/ 	.byte	0x03, 0x5f
        /*0062*/ 	.short	0x0101


	//----- nvinfo : EIATTR_VRC_CTA_INIT_COUNT
	.align		4
        /*0064*/ 	.byte	0x02, 0x4a
	.zero		1
	.zero		1


	//----- nvinfo : EIATTR_EXIT_INSTR_OFFSETS
	.align		4
        /*0068*/ 	.byte	0x04, 0x1c
        /*006a*/ 	.short	(.L_38 - .L_37)


	//   ....[0]....
.L_37:
        /*006c*/ 	.word	0x00000090


	//   ....[1]....
        /*0070*/ 	.word	0x000000c0


	//   ....[2]....
        /*0074*/ 	.word	0x000013e0


	//----- nvinfo : EIATTR_CRS_STACK_SIZE
	.align		4
.L_38:
        /*0078*/ 	.byte	0x04, 0x1e
        /*007a*/ 	.short	(.L_40 - .L_39)
.L_39:
        /*007c*/ 	.word	0x00000000


	//----- nvinfo : EIATTR_CBANK_PARAM_SIZE
	.align		4
.L_40:
        /*0080*/ 	.byte	0x03, 0x19
        /*0082*/ 	.short	0x001c


	//----- nvinfo : EIATTR_PARAM_CBANK
	.align		4
        /*0084*/ 	.byte	0x04, 0x0a
        /*0086*/ 	.short	(.L_42 - .L_41)
	.align		4
.L_41:
        /*0088*/ 	.word	index@(.nv.constant0._Z24cudaBackprojectionKernalPfS_iii)
        /*008c*/ 	.short	0x0380
        /*008e*/ 	.short	0x001c


	//----- nvinfo : EIATTR_SW_WAR
	.align		4
.L_42:
        /*0090*/ 	.byte	0x04, 0x36
        /*0092*/ 	.short	(.L_44 - .L_43)
.L_43:
        /*0094*/ 	.word	0x00000008
.L_44:


//--------------------- .nv.info._Z23cudaComplexToRealKernalP6float2Pfi --------------------------
	.section	.nv.info._Z23cudaComplexToRealKernalP6float2Pfi,"",@"SHT_CUDA_INFO"
	.sectionflags	@""
	.align	4


	//----- nvinfo : EIATTR_CUDA_API_VERSION
	.align		4
        /*0000*/ 	.byte	0x04, 0x37
        /*0002*/ 	.short	(.L_46 - .L_45)
.L_45:
        /*0004*/ 	.word	0x00000082


	//----- nvinfo : EIATTR_KPARAM_INFO
	.align		4
.L_46:
        /*0008*/ 	.byte	0x04, 0x17
        /*000a*/ 	.short	(.L_48 - .L_47)
.L_47:
        /*000c*/ 	.word	0x00000000
        /*0010*/ 	.short	0x0002
        /*0012*/ 	.short	0x0010
        /*0014*/ 	.byte	0x00, 0xf0, 0x11, 0x00


	//----- nvinfo : EIATTR_KPARAM_INFO
	.align		4
.L_48:
        /*0018*/ 	.byte	0x04, 0x17
        /*001a*/ 	.short	(.L_50 - .L_49)
.L_49:
        /*001c*/ 	.word	0x00000000
        /*0020*/ 	.short	0x0001
        /*0022*/ 	.short	0x0008
        /*0024*/ 	.byte	0x00, 0xf5, 0x21, 0x00


	//----- nvinfo : EIATTR_KPARAM_INFO
	.align		4
.L_50:
        /*0028*/ 	.byte	0x04, 0x17
        /*002a*/ 	.short	(.L_52 - .L_51)
.L_51:
        /*002c*/ 	.word	0x00000000
        /*0030*/ 	.short	0x0000
        /*0032*/ 	.short	0x0000
        /*0034*/ 	.byte	0x00, 0xf5, 0x21, 0x00


	//----- nvinfo : EIATTR_SPARSE_MMA_MASK
	.align		4
.L_52:
        /*0038*/ 	.byte	0x03, 0x50
        /*003a*/ 	.short	0x0000


	//----- nvinfo : EIATTR_MAXREG_COUNT
	.align		4
        /*003c*/ 	.byte	0x03, 0x1b
        /*003e*/ 	.short	0x00ff


	//----- nvinfo : EIATTR_MERCURY_ISA_VERSION
	.align		4
        /*0040*/ 	.byte	0x03, 0x5f
        /*0042*/ 	.short	0x0101


	//----- nvinfo : EIATTR_VRC_CTA_INIT_COUNT
	.align		4
        /*0044*/ 	.byte	0x02, 0x4a
	.zero		1
	.zero		1


	//----- nvinfo : EIATTR_EXIT_INSTR_OFFSETS
	.align		4
        /*0048*/ 	.byte	0x04, 0x1c
        /*004a*/ 	.short	(.L_54 - .L_53)


	//   ....[0]....
.L_53:
        /*004c*/ 	.word	0x00000070


	//   ....[1]....
        /*0050*/ 	.word	0x00000140


	//----- nvinfo : EIATTR_CRS_STACK_SIZE
	.align		4
.L_54:
        /*0054*/ 	.byte	0x04, 0x1e
        /*0056*/ 	.short	(.L_56 - .L_55)
.L_55:
        /*0058*/ 	.word	0x00000000


	//----- nvinfo : EIATTR_CBANK_PARAM_SIZE
	.align		4
.L_56:
        /*005c*/ 	.byte	0x03, 0x19
        /*005e*/ 	.short	0x0014


	//----- nvinfo : EIATTR_PARAM_CBANK
	.align		4
        /*0060*/ 	.byte	0x04, 0x0a
        /*0062*/ 	.short	(.L_58 - .L_57)
	.align		4
.L_57:
        /*0064*/ 	.word	index@(.nv.constant0._Z23cudaComplexToRealKernalP6float2Pfi)
        /*0068*/ 	.short	0x0380
        /*006a*/ 	.short	0x0014


	//----- nvinfo : EIATTR_SW_WAR
	.align		4
.L_58:
        /*006c*/ 	.byte	0x04, 0x36
        /*006e*/ 	.short	(.L_60 - .L_59)
.L_59:
        /*0070*/ 	.word	0x00000008
.L_60:


//--------------------- .nv.info._Z19cudaFrequencyKernalP6float2i --------------------------
	.section	.nv.info._Z19cudaFrequencyKernalP6float2i,"",@"SHT_CUDA_INFO"
	.sectionflags	@""
	.align	4


	//----- nvinfo : EIATTR_CUDA_API_VERSION
	.align		4
        /*0000*/ 	.byte	0x04, 0x37
        /*0002*/ 	.short	(.L_62 - .L_61)
.L_61:
        /*0004*/ 	.word	0x00000082


	//----- nvinfo : EIATTR_KPARAM_INFO
	.align		4
.L_62:
        /*0008*/ 	.byte	0x04, 0x17
        /*000a*/ 	.short	(.L_64 - .L_63)
.L_63:
        /*000c*/ 	.word	0x00000000
        /*0010*/ 	.short	0x0001
        /*0012*/ 	.short	0x0008
        /*0014*/ 	.byte	0x00, 0xf0, 0x11, 0x00


	//----- nvinfo : EIATTR_KPARAM_INFO
	.align		4
.L_64:
        /*0018*/ 	.byte	0x04, 0x17
        /*001a*/ 	.short	(.L_66 - .L_65)
.L_65:
        /*001c*/ 	.word	0x00000000
        /*0020*/ 	.short	0x0000
        /*0022*/ 	.short	0x0000
        /*0024*/ 	.byte	0x00, 0xf5, 0x21, 0x00


	//----- nvinfo : EIATTR_SPARSE_MMA_MASK
	.align		4
.L_66:
        /*0028*/ 	.byte	0x03, 0x50
        /*002a*/ 	.short	0x0000


	//----- nvinfo : EIATTR_MAXREG_COUNT
	.align		4
        /*002c*/ 	.byte	0x03, 0x1b
        /*002e*/ 	.short	0x00ff


	//----- nvinfo : EIATTR_MERCURY_ISA_VERSION
	.align		4
        /*0030*/ 	.byte	0x03, 0x5f
        /*0032*/ 	.short	0x0101


	//----- nvinfo : EIATTR_VRC_CTA_INIT_COUNT
	.align		4
        /*0034*/ 	.byte	0x02, 0x4a
	.zero		1
	.zero		1


	//----- nvinfo : EIATTR_EXIT_INSTR_OFFSETS
	.align		4
        /*0038*/ 	.byte	0x04, 0x1c
        /*003a*/ 	.short	(.L_68 - .L_67)


	//   ....[0]....
.L_67:
        /*003c*/ 	.word	0x00000070


	//   ....[1]....
        /*0040*/ 	.word	0x00000290


	//----- nvinfo : EIATTR_CRS_STACK_SIZE
	.align		4
.L_68:
        /*0044*/ 	.byte	0x04, 0x1e
        /*0046*/ 	.short	(.L_70 - .L_69)
.L_69:
        /*0048*/ 	.word	0x00000000


	//----- nvinfo : EIATTR_CBANK_PARAM_SIZE
	.align		4
.L_70:
        /*004c*/ 	.byte	0x03, 0x19
        /*004e*/ 	.short	0x000c


	//----- nvinfo : EIATTR_PARAM_CBANK
	.align		4
        /*0050*/ 	.byte	0x04, 0x0a
        /*0052*/ 	.short	(.L_72 - .L_71)
	.align		4
.L_71:
        /*0054*/ 	.word	index@(.nv.constant0._Z19cudaFrequencyKernalP6float2i)
        /*0058*/ 	.short	0x0380
        /*005a*/ 	.short	0x000c


	//----- nvinfo : EIATTR_SW_WAR
	.align		4
.L_72:
        /*005c*/ 	.byte	0x04, 0x36
        /*005e*/ 	.short	(.L_74 - .L_73)
.L_73:
        /*0060*/ 	.word	0x00000008
.L_74:


//--------------------- .nv.callgraph             --------------------------
	.section	.nv.callgraph,"",@"SHT_CUDA_CALLGRAPH"
	.align	4
	.sectionentsize	8
	.align		4
        /*0000*/ 	.word	0x00000000
	.align		4
        /*0004*/ 	.word	0xffffffff
	.align		4
        /*0008*/ 	.word	0x00000000
	.align		4
        /*000c*/ 	.word	0xfffffffe
	.align		4
        /*0010*/ 	.word	0x00000000
	.align		4
        /*0014*/ 	.word	0xfffffffd
	.align		4
        /*0018*/ 	.word	0x00000000
	.align		4
        /*001c*/ 	.word	0xfffffffc


//--------------------- .nv.constant4             --------------------------
	.section	.nv.constant4,"a",@progbits
	.align	8
	.align		8
.nv.constant4:
        /*0000*/ 	.dword	__cudart_i2opi_f


//--------------------- .text._Z24cudaBackprojectionKernalPfS_iii --------------------------
	.section	.text._Z24cudaBackprojectionKernalPfS_iii,"ax",@progbits
	.align	128
        .global         _Z24cudaBackprojectionKernalPfS_iii
        .type           _Z24cudaBackprojectionKernalPfS_iii,@function
        .size           _Z24cudaBackprojectionKernalPfS_iii,(.L_x_52 - _Z24cudaBackprojectionKernalPfS_iii)
        .other          _Z24cudaBackprojectionKernalPfS_iii,@"STO_CUDA_ENTRY STV_DEFAULT"
_Z24cudaBackprojectionKernalPfS_iii:
.text._Z24cudaBackprojectionKernalPfS_iii:
[----:B------:R-:W0:Y:S01]  /*0000*/  LDC R1, c[0x0][0x37c] ;  /* 0x0000df00ff017b82 */ /* 0x000e220000000800 */
[----:B------:R-:W1:Y:S07]  /*0010*/  S2R R21, SR_TID.X ;  /* 0x0000000000157919 */ /* 0x000e6e0000002100 */
[----:B------:R-:W1:Y:S01]  /*0020*/  S2UR UR4, SR_CTAID.X ;  /* 0x00000000000479c3 */ /* 0x000e620000002500 */
[----:B------:R-:W2:Y:S01]  /*0030*/  LDCU UR10, c[0x0][0x398] ;  /* 0x00007300ff0a77ac */ /* 0x000ea20008000800 */
[----:B0-----:R-:W-:-:S06]  /*0040*/  VIADD R1, R1, 0xffffffe0 ;  /* 0xffffffe001017836 */ /* 0x001fcc0000000000 */
[----:B------:R-:W1:Y:S01]  /*0050*/  LDC R16, c[0x0][0x360] ;  /* 0x0000d800ff107b82 */ /* 0x000e620000000800 */
[----:B--2---:R-:W-:Y:S01]  /*0060*/  UIMAD UR7, UR10, UR10, URZ ;  /* 0x0000000a0a0772a4 */ /* 0x004fe2000f8e02ff */
[----:B-1----:R-:W-:-:S05]  /*0070*/  IMAD R21, R16, UR4, R21 ;  /* 0x0000000410157c24 */ /* 0x002fca000f8e0215 */
[----:B------:R-:W-:-:S13]  /*0080*/  ISETP.GE.U32.AND P0, PT, R21, UR7, PT ;  /* 0x0000000715007c0c */ /* 0x000fda000bf06070 */
[----:B------:R-:W-:Y:S05]  /*0090*/  @P0 EXIT ;  /* 0x000000000000094d */ /* 0x000fea0003800000 */
[----:B------:R-:W0:Y:S02]  /*00a0*/  LDC R18, c[0x0][0x390] ;  /* 0x0000e400ff127b82 */ /* 0x000e240000000800 */
[----:B0-----:R-:W-:-:S13]  /*00b0*/  ISETP.GE.AND P0, PT, R18, 0x1, PT ;  /* 0x000000011200780c */ /* 0x001fda0003f06270 */
[----:B------:R-:W-:Y:S05]  /*00c0*/  @!P0 EXIT ;  /* 0x000000000000894d */ /* 0x000fea0003800000 */
[----:B------:R-:W0:Y:S01]  /*00d0*/  LDCU UR5, c[0x0][0x370] ;  /* 0x00006e00ff0577ac */ /* 0x000e220008000800 */
[----:B------:R-:W-:Y:S02]  /*00e0*/  I2FP.F32.S32 R19, R18 ;  /* 0x0000001200137245 */ /* 0x000fe40000201400 */
[----:B------:R-:W-:Y:S01]  /*00f0*/  SHF.R.U32.HI R18, RZ, 0x1, R18 ;  /* 0x00000001ff127819 */ /* 0x000fe20000011612 */
[----:B------:R-:W1:Y:S01]  /*0100*/  LDCU UR6, c[0x0][0x394] ;  /* 0x00007280ff0677ac */ /* 0x000e620008000800 */
[----:B------:R-:W-:Y:S01]  /*0110*/  ULEA.HI UR4, UR10, UR10, URZ, 0x1 ;  /* 0x0000000a0a047291 */ /* 0x000fe2000f8f08ff */
[----:B------:R-:W2:Y:S01]  /*0120*/  LDCU.64 UR8, c[0x0][0x358] ;  /* 0x00006b00ff0877ac */ /* 0x000ea20008000a00 */
[----:B0-----:R-:W-:Y:S01]  /*0130*/  IMAD R16, R16, UR5, RZ ;  /* 0x0000000510107c24 */ /* 0x001fe2000f8e02ff */
[----:B-1----:R-:W0:Y:S01]  /*0140*/  I2F.F64 R4, UR6 ;  /* 0x0000000600047d12 */ /* 0x002e220008201c00 */
[----:B------:R-:W-:-:S12]  /*0150*/  USHF.R.S32.HI UR6, URZ, 0x1, UR4 ;  /* 0x00000001ff067899 */ /* 0x000fd80008011404 */
.L_x_20:
[----:B-1----:R-:W1:Y:S01]  /*0160*/  LDC.64 R6, c[0x0][0x388] ;  /* 0x0000e200ff067b82 */ /* 0x002e620000000a00 */
[----:B------:R-:W3:Y:S01]  /*0170*/  LDCU UR4, c[0x0][0x398] ;  /* 0x00007300ff0477ac */ /* 0x000ee20008000800 */
[----:B-1----:R-:W-:-:S05]  /*0180*/  IMAD.WIDE R6, R21, 0x4, R6 ;  /* 0x0000000415067825 */ /* 0x002fca00078e0206 */
[----:B--2---:R1:W5:Y:S01]  /*0190*/  LDG.E R17, desc[UR8][R6.64] ;  /* 0x0000000806117981 */ /* 0x004362000c1e1900 */
[----:B---3--:R-:W2:Y:S01]  /*01a0*/  I2F.U32.RP R0, UR4 ;  /* 0x0000000400007d06 */ /* 0x008ea20008209000 */
[----:B------:R-:W-:Y:S01]  /*01b0*/  ISETP.NE.U32.AND P2, PT, RZ, UR4, PT ;  /* 0x00000004ff007c0c */ /* 0x000fe2000bf45070 */
[----:B------:R-:W-:-:S06]  /*01c0*/  HFMA2 R15, -RZ, RZ, 0, 0 ;  /* 0x00000000ff0f7431 */ /* 0x000fcc00000001ff */
[----:B--2---:R-:W2:Y:S02]  /*01d0*/  MUFU.RCP R0, R0 ;  /* 0x0000000000007308 */ /* 0x004ea40000001000 */
[----:B--2---:R-:W-:-:S06]  /*01e0*/  VIADD R2, R0, 0xffffffe ;  /* 0x0ffffffe00027836 */ /* 0x004fcc0000000000 */
[----:B------:R2:W3:Y:S02]  /*01f0*/  F2I.FTZ.U32.TRUNC.NTZ R3, R2 ;  /* 0x0000000200037305 */ /* 0x0004e4000021f000 */
[----:B--2---:R-:W-:Y:S02]  /*0200*/  IMAD.MOV.U32 R2, RZ, RZ, RZ ;  /* 0x000000ffff027224 */ /* 0x004fe400078e00ff */
[----:B---3--:R-:W-:-:S04]  /*0210*/  IMAD.MOV R9, RZ, RZ, -R3 ;  /* 0x000000ffff097224 */ /* 0x008fc800078e0a03 */
[----:B------:R-:W-:-:S04]  /*0220*/  IMAD R9, R9, UR4, RZ ;  /* 0x0000000409097c24 */ /* 0x000fc8000f8e02ff */
[----:B------:R-:W-:-:S06]  /*0230*/  IMAD.HI.U32 R8, R3, R9, R2 ;  /* 0x0000000903087227 */ /* 0x000fcc00078e0002 */
[----:B------:R-:W-:-:S04]  /*0240*/  IMAD.HI.U32 R8, R8, R21, RZ ;  /* 0x0000001508087227 */ /* 0x000fc800078e00ff */
[----:B------:R-:W-:-:S04]  /*0250*/  IMAD.MOV R10, RZ, RZ, -R8 ;  /* 0x000000ffff0a7224 */ /* 0x000fc800078e0a08 */
[----:B------:R-:W-:-:S05]  /*0260*/  IMAD R3, R10, UR4, R21 ;  /* 0x000000040a037c24 */ /* 0x000fca000f8e0215 */
[----:B------:R-:W-:-:S13]  /*0270*/  ISETP.GE.U32.AND P0, PT, R3, UR4, PT ;  /* 0x0000000403007c0c */ /* 0x000fda000bf06070 */
[----:B------:R-:W-:Y:S01]  /*0280*/  @P0 IADD3 R3, PT, PT, R3, -UR4, RZ ;  /* 0x8000000403030c10 */ /* 0x000fe2000fffe0ff */
[----:B------:R-:W-:-:S03]  /*0290*/  @P0 VIADD R8, R8, 0x1 ;  /* 0x0000000108080836 */ /* 0x000fc60000000000 */
[----:B------:R-:W-:-:S13]  /*02a0*/  ISETP.GE.U32.AND P1, PT, R3, UR4, PT ;  /* 0x0000000403007c0c */ /* 0x000fda000bf26070 */
[----:B------:R-:W-:Y:S01]  /*02b0*/  @P1 VIADD R8, R8, 0x1 ;  /* 0x0000000108081836 */ /* 0x000fe20000000000 */
[----:B------:R-:W-:-:S04]  /*02c0*/  @!P2 LOP3.LUT R8, RZ, UR4, RZ, 0x33, !PT ;  /* 0x00000004ff08ac12 */ /* 0x000fc8000f8e33ff */
[----:B------:R-:W-:Y:S01]  /*02d0*/  IADD3 R14, PT, PT, -R8, UR6, RZ ;  /* 0x00000006080e7c10 */ /* 0x000fe2000fffe1ff */
[----:B------:R-:W-:-:S03]  /*02e0*/  IMAD.MOV R0, RZ, RZ, -R8 ;  /* 0x000000ffff007224 */ /* 0x000fc600078e0a08 */
[----:B------:R-:W-:Y:S01]  /*02f0*/  I2FP.F32.S32 R14, R14 ;  /* 0x0000000e000e7245 */ /* 0x000fe20000201400 */
[--C-:B------:R-:W-:Y:S02]  /*0300*/  IMAD R0, R0, UR4, R21.reuse ;  /* 0x0000000400007c24 */ /* 0x100fe4000f8e0215 */
[----:B------:R-:W-:Y:S02]  /*0310*/  IMAD.IADD R21, R16, 0x1, R21 ;  /* 0x0000000110157824 */ /* 0x000fe400078e0215 */
[----:B------:R-:W-:-:S03]  /*0320*/  VIADD R0, R0, -UR6 ;  /* 0x8000000600007c36 */ /* 0x000fc60008000000 */
[----:B------:R-:W-:Y:S02]  /*0330*/  ISETP.GE.U32.AND P1, PT, R21, UR7, PT ;  /* 0x0000000715007c0c */ /* 0x000fe4000bf26070 */
[----:B-1----:R-:W-:-:S11]  /*0340*/  I2FP.F32.S32 R13, R0 ;  /* 0x00000000000d7245 */ /* 0x002fd60000201400 */
.L_x_19:
[----:B------:R-:W-:Y:S01]  /*0350*/  ISETP.NE.AND P0, PT, R15, RZ, PT ;  /* 0x000000ff0f00720c */ /* 0x000fe20003f05270 */
[----:B------:R-:W-:-:S12]  /*0360*/  IMAD.MOV.U32 R0, RZ, RZ, R13 ;  /* 0x000000ffff007224 */ /* 0x000fd800078e000d */
[----:B-1----:R-:W-:Y:S05]  /*0370*/  @!P0 BRA `(.L_x_0) ;  /* 0x0000000c00dc8947 */ /* 0x002fea0003800000 */
[----:B------:R-:W-:Y:S01]  /*0380*/  ISETP.NE.AND P0, PT, R15, R18, PT ;  /* 0x000000120f00720c */ /* 0x000fe20003f05270 */
[----:B------:R-:W-:-:S12]  /*0390*/  IMAD.MOV.U32 R0, RZ, RZ, R14 ;  /* 0x000000ffff007224 */ /* 0x000fd800078e000e */
[----:B------:R-:W-:Y:S05]  /*03a0*/  @!P0 BRA `(.L_x_0) ;  /* 0x0000000c00d08947 */ /* 0x000fea0003800000 */
[----:B------:R-:W1:Y:S01]  /*03b0*/  MUFU.RCP R0, R19 ;  /* 0x0000001300007308 */ /* 0x000e620000001000 */
[----:B------:R-:W-:-:S07]  /*03c0*/  I2FP.F32.U32 R2, R15 ;  /* 0x0000000f00027245 */ /* 0x000fce0000201000 */
[----:B------:R-:W2:Y:S01]  /*03d0*/  FCHK P0, R2, R19 ;  /* 0x0000001302007302 */ /* 0x000ea20000000000 */
[----:B-1----:R-:W-:-:S04]  /*03e0*/  FFMA R3, -R19, R0, 1 ;  /* 0x3f80000013037423 */ /* 0x002fc80000000100 */
[----:B------:R-:W-:-:S04]  /*03f0*/  FFMA R3, R0, R3, R0 ;  /* 0x0000000300037223 */ /* 0x000fc80000000000 */
[----:B------:R-:W-:-:S04]  /*0400*/  FFMA R0, R2, R3, RZ ;  /* 0x0000000302007223 */ /* 0x000fc800000000ff */
[----:B------:R-:W-:-:S04]  /*0410*/  FFMA R8, -R19, R0, R2 ;  /* 0x0000000013087223 */ /* 0x000fc80000000102 */
[----:B------:R-:W-:Y:S01]  /*0420*/  FFMA R0, R3, R8, R0 ;  /* 0x0000000803007223 */ /* 0x000fe20000000000 */
[----:B--2---:R-:W-:Y:S06]  /*0430*/  @!P0 BRA `(.L_x_1) ;  /* 0x0000000000108947 */ /* 0x004fec0003800000 */
[----:B------:R-:W-:Y:S01]  /*0440*/  IMAD.MOV.U32 R3, RZ, RZ, R19 ;  /* 0x000000ffff037224 */ /* 0x000fe200078e0013 */
[----:B------:R-:W-:-:S07]  /*0450*/  MOV R10, 0x470 ;  /* 0x00000470000a7802 */ /* 0x000fce0000000f00 */
[----:B0----5:R-:W-:Y:S05]  /*0460*/  CALL.REL.NOINC `($__internal_1_$__cuda_sm3x_div_rn_noftz_f32_slowpath) ;  /* 0x0000001000407944 */ /* 0x021fea0003c00000 */
[----:B------:R-:W-:-:S07]  /*0470*/  IMAD.MOV.U32 R0, RZ, RZ, R2 ;  /* 0x000000ffff007224 */ /* 0x000fce00078e0002 */
.L_x_1:
[----:B------:R-:W1:Y:S01]  /*0480*/  F2F.F64.F32 R2, R0 ;  /* 0x0000000000027310 */ /* 0x000e620000201800 */
[----:B------:R-:W-:Y:S01]  /*0490*/  UMOV UR4, 0x54442d11 ;  /* 0x54442d1100047882 */ /* 0x000fe20000000000 */
[----:B------:R-:W-:Y:S01]  /*04a0*/  UMOV UR5, 0x400921fb ;  /* 0x400921fb00057882 */ /* 0x000fe20000000000 */
[----:B------:R-:W-:Y:S01]  /*04b0*/  BSSY.RECONVERGENT B0, `(.L_x_2) ;  /* 0x0000045000007945 */ /* 0x000fe20003800200 */
[----:B-1----:R-:W-:-:S06]  /*04c0*/  DMUL R2, R2, UR4 ;  /* 0x0000000402027c28 */ /* 0x002fcc0008000000 */
[----:B------:R-:W1:Y:S02]  /*04d0*/  F2F.F32.F64 R12, R2 ;  /* 0x00000002000c7310 */ /* 0x000e640000301000 */
[C---:B-1----:R-:W-:Y:S01]  /*04e0*/  FMUL R8, R12.reuse, 0.63661974668502807617 ;  /* 0x3f22f9830c087820 */ /* 0x042fe20000400000 */
[----:B------:R-:W-:-:S05]  /*04f0*/  FSETP.GE.AND P0, PT, |R12|, 105615, PT ;  /* 0x47ce47800c00780b */ /* 0x000fca0003f06200 */
[----:B------:R-:W1:Y:S02]  /*0500*/  F2I.NTZ R23, R8 ;  /* 0x0000000800177305 */ /* 0x000e640000203100 */
[----:B-1----:R-:W-:Y:S01]  /*0510*/  I2FP.F32.S32 R9, R23 ;  /* 0x0000001700097245 */ /* 0x002fe20000201400 */
[----:B------:R-:W-:-:S04]  /*0520*/  IMAD.MOV.U32 R11, RZ, RZ, R23 ;  /* 0x000000ffff0b7224 */ /* 0x000fc800078e0017 */
[----:B------:R-:W-:-:S04]  /*0530*/  FFMA R10, R9, -1.5707962512969970703, R12 ;  /* 0xbfc90fda090a7823 */ /* 0x000fc8000000000c */
[----:B------:R-:W-:-:S04]  /*0540*/  FFMA R10, R9, -7.5497894158615963534e-08, R10 ;  /* 0xb3a22168090a7823 */ /* 0x000fc8000000000a */
[----:B------:R-:W-:-:S05]  /*0550*/  FFMA R10, R9, -5.3903029534742383927e-15, R10 ;  /* 0xa7c234c5090a7823 */ /* 0x000fca000000000a */
[----:B------:R-:W-:Y:S01]  /*0560*/  MOV R0, R10 ;  /* 0x0000000a00007202 */ /* 0x000fe20000000f00 */
[----:B------:R-:W-:Y:S06]  /*0570*/  @!P0 BRA `(.L_x_3) ;  /* 0x0000000000e08947 */ /* 0x000fec0003800000 */
[----:B------:R-:W-:-:S13]  /*0580*/  FSETP.NEU.AND P0, PT, |R12|, +INF , PT ;  /* 0x7f8000000c00780b */ /* 0x000fda0003f0d200 */
[----:B------:R-:W-:Y:S05]  /*0590*/  @!P0 BRA `(.L_x_4) ;  /* 0x0000000000d08947 */ /* 0x000fea0003800000 */
[----:B------:R-:W-:Y:S01]  /*05a0*/  IMAD.SHL.U32 R2, R12, 0x100, RZ ;  /* 0x000001000c027824 */ /* 0x000fe200078e00ff */
[----:B------:R-:W1:Y:S01]  /*05b0*/  LDCU.64 UR10, c[0x4][URZ] ;  /* 0x01000000ff0a77ac */ /* 0x000e620008000a00 */
[----:B------:R-:W-:Y:S02]  /*05c0*/  IMAD.MOV.U32 R20, RZ, RZ, RZ ;  /* 0x000000ffff147224 */ /* 0x000fe400078e00ff */
[----:B------:R-:W-:Y:S01]  /*05d0*/  IMAD.MOV.U32 R0, RZ, RZ, R1 ;  /* 0x000000ffff007224 */ /* 0x000fe200078e0001 */
[----:B------:R-:W-:Y:S01]  /*05e0*/  LOP3.LUT R25, R2, 0x80000000, RZ, 0xfc, !PT ;  /* 0x8000000002197812 */ /* 0x000fe200078efcff */
[----:B------:R-:W-:Y:S01]  /*05f0*/  UMOV UR5, URZ ;  /* 0x000000ff00057c82 */ /* 0x000fe20008000000 */
[----:B------:R-:W-:-:S05]  /*0600*/  UMOV UR4, URZ ;  /* 0x000000ff00047c82 */ /* 0x000fca0008000000 */
.L_x_5:
[----:B-1----:R-:W-:Y:S02]  /*0610*/  IMAD.U32 R2, RZ, RZ, UR10 ;  /* 0x0000000aff027e24 */ /* 0x002fe4000f8e00ff */
[----:B------:R-:W-:-:S05]  /*0620*/  IMAD.U32 R3, RZ, RZ, UR11 ;  /* 0x0000000bff037e24 */ /* 0x000fca000f8e00ff */
[----:B------:R-:W2:Y:S01]  /*0630*/  LDG.E.CONSTANT R2, desc[UR8][R2.64] ;  /* 0x0000000802027981 */ /* 0x000ea2000c1e9900 */
[----:B------:R-:W-:Y:S02]  /*0640*/  UIADD3 UR10, UP0, UPT, UR10, 0x4, URZ ;  /* 0x000000040a0a7890 */ /* 0x000fe4000ff1e0ff */
[----:B------:R-:W-:Y:S02]  /*0650*/  UIADD3 UR4, UPT, UPT, UR4, 0x1, URZ ;  /* 0x0000000104047890 */ /* 0x000fe4000fffe0ff */
[----:B------:R-:W-:Y:S02]  /*0660*/  UIADD3.X UR11, UPT, UPT, URZ, UR11, URZ, UP0, !UPT ;  /* 0x0000000bff0b7290 */ /* 0x000fe400087fe4ff */
[----:B------:R-:W-:Y:S01]  /*0670*/  UISETP.NE.AND UP0, UPT, UR4, 0x6, UPT ;  /* 0x000000060400788c */ /* 0x000fe2000bf05270 */
[----:B--2---:R-:W-:-:S03]  /*0680*/  IMAD.WIDE.U32 R8, R2, R25, RZ ;  /* 0x0000001902087225 */ /* 0x004fc600078e00ff */
[----:B------:R-:W-:-:S04]  /*0690*/  IADD3 R23, P0, PT, R8, R20, RZ ;  /* 0x0000001408177210 */ /* 0x000fc80007f1e0ff */
[----:B------:R-:W-:Y:S01]  /*06a0*/  IADD3.X R20, PT, PT, R9, UR5, RZ, P0, !PT ;  /* 0x0000000509147c10 */ /* 0x000fe200087fe4ff */
[----:B------:R1:W-:Y:S02]  /*06b0*/  STL [R0], R23 ;  /* 0x0000001700007387 */ /* 0x0003e40000100800 */
[----:B-1----:R-:W-:Y:S01]  /*06c0*/  IADD3 R0, PT, PT, R0, 0x4, RZ ;  /* 0x0000000400007810 */ /* 0x002fe20007ffe0ff */
[----:B------:R-:W-:Y:S06]  /*06d0*/  BRA.U UP0, `(.L_x_5) ;  /* 0xfffffffd00cc7547 */ /* 0x000fec000b83ffff */
[----:B------:R-:W-:Y:S01]  /*06e0*/  SHF.R.U32.HI R8, RZ, 0x17, R12 ;  /* 0x00000017ff087819 */ /* 0x000fe2000001160c */
[----:B------:R1:W-:Y:S03]  /*06f0*/  STL [R1+0x18], R20 ;  /* 0x0000181401007387 */ /* 0x0003e60000100800 */
[C---:B------:R-:W-:Y:S02]  /*0700*/  LOP3.LUT R0, R8.reuse, 0xe0, RZ, 0xc0, !PT ;  /* 0x000000e008007812 */ /* 0x040fe400078ec0ff */
[----:B------:R-:W-:-:S03]  /*0710*/  LOP3.LUT P0, RZ, R8, 0x1f, RZ, 0xc0, !PT ;  /* 0x0000001f08ff7812 */ /* 0x000fc6000780c0ff */
[----:B------:R-:W-:-:S05]  /*0720*/  VIADD R0, R0, 0xffffff80 ;  /* 0xffffff8000007836 */ /* 0x000fca0000000000 */
[----:B------:R-:W-:-:S05]  /*0730*/  SHF.R.U32.HI R0, RZ, 0x5, R0 ;  /* 0x00000005ff007819 */ /* 0x000fca0000011600 */
[----:B------:R-:W-:-:S05]  /*0740*/  IMAD R9, R0, -0x4, R1 ;  /* 0xfffffffc00097824 */ /* 0x000fca00078e0201 */
[----:B------:R-:W2:Y:S04]  /*0750*/  LDL R0, [R9+0x18] ;  /* 0x0000180009007983 */ /* 0x000ea80000100800 */
[----:B------:R-:W2:Y:S04]  /*0760*/  LDL R3, [R9+0x14] ;  /* 0x0000140009037983 */ /* 0x000ea80000100800 */
[----:B------:R-:W3:Y:S01]  /*0770*/  @P0 LDL R2, [R9+0x10] ;  /* 0x0000100009020983 */ /* 0x000ee20000100800 */
[----:B------:R-:W-:Y:S01]  /*0780*/  LOP3.LUT R8, R8, 0x1f, RZ, 0xc0, !PT ;  /* 0x0000001f08087812 */ /* 0x000fe200078ec0ff */
[----:B------:R-:W-:Y:S01]  /*0790*/  UMOV UR4, 0x54442d19 ;  /* 0x54442d1900047882 */ /* 0x000fe20000000000 */
[----:B------:R-:W-:-:S02]  /*07a0*/  UMOV UR5, 0x3bf921fb ;  /* 0x3bf921fb00057882 */ /* 0x000fc40000000000 */
[-C--:B--2---:R-:W-:Y:S02]  /*07b0*/  @P0 SHF.L.W.U32.HI R0, R3, R8.reuse, R0 ;  /* 0x0000000803000219 */ /* 0x084fe40000010e00 */
[----:B---3--:R-:W-:Y:S02]  /*07c0*/  @P0 SHF.L.W.U32.HI R3, R2, R8, R3 ;  /* 0x0000000802030219 */ /* 0x008fe40000010e03 */
[----:B------:R-:W-:Y:S02]  /*07d0*/  ISETP.GE.AND P0, PT, R12, RZ, PT ;  /* 0x000000ff0c00720c */ /* 0x000fe40003f06270 */
[C-C-:B------:R-:W-:Y:S01]  /*07e0*/  SHF.L.W.U32.HI R23, R3.reuse, 0x2, R0.reuse ;  /* 0x0000000203177819 */ /* 0x140fe20000010e00 */
[----:B------:R-:W-:Y:S01]  /*07f0*/  IMAD.SHL.U32 R3, R3, 0x4, RZ ;  /* 0x0000000403037824 */ /* 0x000fe200078e00ff */
[----:B------:R-:W-:Y:S02]  /*0800*/  SHF.R.U32.HI R0, RZ, 0x1e, R0 ;  /* 0x0000001eff007819 */ /* 0x000fe40000011600 */
[----:B------:R-:W-:-:S02]  /*0810*/  SHF.R.S32.HI R8, RZ, 0x1f, R23 ;  /* 0x0000001fff087819 */ /* 0x000fc40000011417 */
[C---:B-1----:R-:W-:Y:S02]  /*0820*/  LOP3.LUT R20, R23.reuse, R12, RZ, 0x3c, !PT ;  /* 0x0000000c17147212 */ /* 0x042fe400078e3cff */
[C---:B------:R-:W-:Y:S02]  /*0830*/  LOP3.LUT R2, R8.reuse, R3, RZ, 0x3c, !PT ;  /* 0x0000000308027212 */ /* 0x040fe400078e3cff */
[----:B------:R-:W-:Y:S02]  /*0840*/  LOP3.LUT R3, R8, R23, RZ, 0x3c, !PT ;  /* 0x0000001708037212 */ /* 0x000fe400078e3cff */
[----:B------:R-:W-:Y:S02]  /*0850*/  LEA.HI R23, R23, R0, RZ, 0x1 ;  /* 0x0000000017177211 */ /* 0x000fe400078f08ff */
[----:B------:R-:W-:Y:S02]  /*0860*/  ISETP.GE.AND P2, PT, R20, RZ, PT ;  /* 0x000000ff1400720c */ /* 0x000fe40003f46270 */
[----:B------:R-:W1:Y:S01]  /*0870*/  I2F.F64.S64 R2, R2 ;  /* 0x0000000200027312 */ /* 0x000e620000301c00 */
[----:B------:R-:W-:-:S04]  /*0880*/  IMAD.MOV R0, RZ, RZ, -R23 ;  /* 0x000000ffff007224 */ /* 0x000fc800078e0a17 */
[----:B------:R-:W-:Y:S01]  /*0890*/  @!P0 IMAD.MOV.U32 R23, RZ, RZ, R0 ;  /* 0x000000ffff178224 */ /* 0x000fe200078e0000 */
[----:B-1----:R-:W-:-:S10]  /*08a0*/  DMUL R8, R2, UR4 ;  /* 0x0000000402087c28 */ /* 0x002fd40008000000 */
[----:B------:R-:W1:Y:S02]  /*08b0*/  F2F.F32.F64 R8, R8 ;  /* 0x0000000800087310 */ /* 0x000e640000301000 */
[----:B-1----:R-:W-:Y:S01]  /*08c0*/  FSEL R0, -R8, R8, !P2 ;  /* 0x0000000808007208 */ /* 0x002fe20005000100 */
[----:B------:R-:W-:Y:S06]  /*08d0*/  BRA `(.L_x_3) ;  /* 0x0000000000087947 */ /* 0x000fec0003800000 */
.L_x_4:
[----:B------:R-:W-:Y:S01]  /*08e0*/  FMUL R0, RZ, R12 ;  /* 0x0000000cff007220 */ /* 0x000fe20000400000 */
[----:B------:R-:W-:-:S07]  /*08f0*/  MOV R23, RZ ;  /* 0x000000ff00177202 */ /* 0x000fce0000000f00 */
.L_x_3:
[----:B------:R-:W-:Y:S05]  /*0900*/  BSYNC.RECONVERGENT B0 ;  /* 0x0000000000007941 */ /* 0x000fea0003800200 */
.L_x_2:
[----:B------:R-:W-:Y:S02]  /*0910*/  IMAD.MOV.U32 R20, RZ, RZ, 0x37cbac00 ;  /* 0x37cbac00ff147424 */ /* 0x000fe400078e00ff */
[----:B------:R-:W-:Y:S01]  /*0920*/  FMUL R3, R0, R0 ;  /* 0x0000000000037220 */ /* 0x000fe20000400000 */
[----:B------:R-:W-:Y:S01]  /*0930*/  LOP3.LUT R8, R23, 0x1, RZ, 0xc0, !PT ;  /* 0x0000000117087812 */ /* 0x000fe200078ec0ff */
[----:B------:R-:W-:Y:S01]  /*0940*/  IMAD.MOV.U32 R22, RZ, RZ, 0x3c0885e4 ;  /* 0x3c0885e4ff167424 */ /* 0x000fe200078e00ff */
[----:B------:R-:W-:Y:S01]  /*0950*/  BSSY.RECONVERGENT B0, `(.L_x_6) ;  /* 0x0000045000007945 */ /* 0x000fe20003800200 */
[----:B------:R-:W-:Y:S01]  /*0960*/  FFMA R2, R3, R20, -0.0013887860113754868507 ;  /* 0xbab607ed03027423 */ /* 0x000fe20000000014 */
[----:B------:R-:W-:Y:S01]  /*0970*/  VIADD R9, R23, 0x1 ;  /* 0x0000000117097836 */ /* 0x000fe20000000000 */
[----:B------:R-:W-:Y:S01]  /*0980*/  ISETP.NE.U32.AND P0, PT, R8, 0x1, PT ;  /* 0x000000010800780c */ /* 0x000fe20003f05070 */
[----:B------:R-:W-:-:S03]  /*0990*/  IMAD.MOV.U32 R23, RZ, RZ, 0x3e2aaaa8 ;  /* 0x3e2aaaa8ff177424 */ /* 0x000fc600078e00ff */
[----:B------:R-:W-:Y:S02]  /*09a0*/  FSEL R2, R2, -0.00019574658654164522886, P0 ;  /* 0xb94d415302027808 */ /* 0x000fe40000000000 */
[----:B------:R-:W-:Y:S02]  /*09b0*/  FSEL R8, R22, 0.041666727513074874878, !P0 ;  /* 0x3d2aaabb16087808 */ /* 0x000fe40004000000 */
[----:B------:R-:W-:Y:S02]  /*09c0*/  FSEL R0, R0, 1, !P0 ;  /* 0x3f80000000007808 */ /* 0x000fe40004000000 */
[----:B------:R-:W-:Y:S01]  /*09d0*/  FSEL R25, -R23, -0.4999999701976776123, !P0 ;  /* 0xbeffffff17197808 */ /* 0x000fe20004000100 */
[----:B------:R-:W-:Y:S01]  /*09e0*/  FFMA R2, R3, R2, R8 ;  /* 0x0000000203027223 */ /* 0x000fe20000000008 */
[----:B------:R-:W-:Y:S02]  /*09f0*/  FSETP.GE.AND P0, PT, |R12|, 105615, PT ;  /* 0x47ce47800c00780b */ /* 0x000fe40003f06200 */
[----:B------:R-:W-:Y:S01]  /*0a00*/  LOP3.LUT P2, RZ, R9, 0x2, RZ, 0xc0, !PT ;  /* 0x0000000209ff7812 */ /* 0x000fe2000784c0ff */
[C---:B------:R-:W-:Y:S01]  /*0a10*/  FFMA R9, R3.reuse, R0, RZ ;  /* 0x0000000003097223 */ /* 0x040fe200000000ff */
[----:B------:R-:W-:-:S04]  /*0a20*/  FFMA R2, R3, R2, R25 ;  /* 0x0000000203027223 */ /* 0x000fc80000000019 */
[----:B------:R-:W-:-:S07]  /*0a30*/  FFMA R0, R9, R2, R0 ;  /* 0x0000000209007223 */ /* 0x000fce0000000000 */
[----:B------:R-:W-:Y:S01]  /*0a40*/  @P2 FADD R0, RZ, -R0 ;  /* 0x80000000ff002221 */ /* 0x000fe20000000000 */
[----:B------:R-:W-:Y:S06]  /*0a50*/  @!P0 BRA `(.L_x_7) ;  /* 0x0000000000d08947 */ /* 0x000fec0003800000 */
[----:B------:R-:W-:-:S13]  /*0a60*/  FSETP.NEU.AND P0, PT, |R12|, +INF , PT ;  /* 0x7f8000000c00780b */ /* 0x000fda0003f0d200 */
[----:B------:R-:W-:Y:S05]  /*0a70*/  @!P0 BRA `(.L_x_8) ;  /* 0x0000000000c08947 */ /* 0x000fea0003800000 */
[----:B------:R-:W1:Y:S01]  /*0a80*/  LDC.64 R2, c[0x4][RZ] ;  /* 0x01000000ff027b82 */ /* 0x000e620000000a00 */
[----:B------:R-:W-:Y:S01]  /*0a90*/  SHF.L.U32 R25, R12, 0x8, RZ ;  /* 0x000000080c197819 */ /* 0x000fe200000006ff */
[----:B------:R-:W-:Y:S01]  /*0aa0*/  IMAD.MOV.U32 R24, RZ, RZ, RZ ;  /* 0x000000ffff187224 */ /* 0x000fe200078e00ff */
[----:B------:R-:W-:Y:S01]  /*0ab0*/  UMOV UR4, URZ ;  /* 0x000000ff00047c82 */ /* 0x000fe20008000000 */
[----:B------:R-:W-:Y:S01]  /*0ac0*/  IMAD.MOV.U32 R26, RZ, RZ, RZ ;  /* 0x000000ffff1a7224 */ /* 0x000fe200078e00ff */
[----:B------:R-:W-:-:S07]  /*0ad0*/  LOP3.LUT R25, R25, 0x80000000, RZ, 0xfc, !PT ;  /* 0x8000000019197812 */ /* 0x000fce00078efcff */
.L_x_9:
[----:B-1----:R-:W-:-:S06]  /*0ae0*/  IMAD.WIDE.U32 R8, R26, 0x4, R2 ;  /* 0x000000041a087825 */ /* 0x002fcc00078e0002 */
[----:B--2---:R-:W2:Y:S01]  /*0af0*/  LDG.E.CONSTANT R8, desc[UR8][R8.64] ;  /* 0x0000000808087981 */ /* 0x004ea2000c1e9900 */
[C---:B------:R-:W-:Y:S02]  /*0b00*/  IMAD R27, R26.reuse, 0x4, R1 ;  /* 0x000000041a1b7824 */ /* 0x040fe400078e0201 */
[----:B------:R-:W-:-:S05]  /*0b10*/  VIADD R26, R26, 0x1 ;  /* 0x000000011a1a7836 */ /* 0x000fca0000000000 */
[----:B------:R-:W-:Y:S01]  /*0b20*/  ISETP.NE.AND P0, PT, R26, 0x6, PT ;  /* 0x000000061a00780c */ /* 0x000fe20003f05270 */
[----:B--2---:R-:W-:-:S03]  /*0b30*/  IMAD.WIDE.U32 R10, R8, R25, RZ ;  /* 0x00000019080a7225 */ /* 0x004fc600078e00ff */
[----:B------:R-:W-:-:S04]  /*0b40*/  IADD3 R10, P2, PT, R10, R24, RZ ;  /* 0x000000180a0a7210 */ /* 0x000fc80007f5e0ff */
[----:B------:R-:W-:Y:S01]  /*0b50*/  IADD3.X R24, PT, PT, R11, UR4, RZ, P2, !PT ;  /* 0x000000040b187c10 */ /* 0x000fe200097fe4ff */
[----:B------:R2:W-:Y:S04]  /*0b60*/  STL [R27], R10 ;  /* 0x0000000a1b007387 */ /* 0x0005e80000100800 */
[----:B------:R-:W-:Y:S05]  /*0b70*/  @P0 BRA `(.L_x_9) ;  /* 0xfffffffc00d80947 */ /* 0x000fea000383ffff */
[----:B------:R-:W-:Y:S01]  /*0b80*/  SHF.R.U32.HI R8, RZ, 0x17, R12 ;  /* 0x00000017ff087819 */ /* 0x000fe2000001160c */
[----:B------:R1:W-:Y:S03]  /*0b90*/  STL [R1+0x18], R24 ;  /* 0x0000181801007387 */ /* 0x0003e60000100800 */
[C---:B------:R-:W-:Y:S02]  /*0ba0*/  LOP3.LUT R2, R8.reuse, 0xe0, RZ, 0xc0, !PT ;  /* 0x000000e008027812 */ /* 0x040fe400078ec0ff */
[----:B------:R-:W-:Y:S02]  /*0bb0*/  LOP3.LUT P0, RZ, R8, 0x1f, RZ, 0xc0, !PT ;  /* 0x0000001f08ff7812 */ /* 0x000fe4000780c0ff */
[----:B------:R-:W-:-:S04]  /*0bc0*/  IADD3 R2, PT, PT, R2, -0x80, RZ ;  /* 0xffffff8002027810 */ /* 0x000fc80007ffe0ff */
[----:B------:R-:W-:-:S05]  /*0bd0*/  SHF.R.U32.HI R2, RZ, 0x5, R2 ;  /* 0x00000005ff027819 */ /* 0x000fca0000011602 */
[----:B------:R-:W-:-:S05]  /*0be0*/  IMAD R9, R2, -0x4, R1 ;  /* 0xfffffffc02097824 */ /* 0x000fca00078e0201 */
[----:B--2---:R-:W2:Y:S04]  /*0bf0*/  LDL R10, [R9+0x18] ;  /* 0x00001800090a7983 */ /* 0x004ea80000100800 */
[----:B------:R-:W2:Y:S04]  /*0c00*/  LDL R3, [R9+0x14] ;  /* 0x0000140009037983 */ /* 0x000ea80000100800 */
[----:B------:R-:W3:Y:S01]  /*0c10*/  @P0 LDL R2, [R9+0x10] ;  /* 0x0000100009020983 */ /* 0x000ee20000100800 */
[----:B------:R-:W-:Y:S01]  /*0c20*/  LOP3.LUT R8, R8, 0x1f, RZ, 0xc0, !PT ;  /* 0x0000001f08087812 */ /* 0x000fe200078ec0ff */
[----:B------:R-:W-:Y:S01]  /*0c30*/  UMOV UR4, 0x54442d19 ;  /* 0x54442d1900047882 */ /* 0x000fe20000000000 */
[----:B------:R-:W-:Y:S01]  /*0c40*/  UMOV UR5, 0x3bf921fb ;  /* 0x3bf921fb00057882 */ /* 0x000fe20000000000 */
[----:B------:R-:W-:-:S02]  /*0c50*/  ISETP.GE.AND P2, PT, R12, RZ, PT ;  /* 0x000000ff0c00720c */ /* 0x000fc40003f46270 */
[-C--:B--2---:R-:W-:Y:S02]  /*0c60*/  @P0 SHF.L.W.U32.HI R10, R3, R8.reuse, R10 ;  /* 0x00000008030a0219 */ /* 0x084fe40000010e0a */
[----:B---3--:R-:W-:-:S04]  /*0c70*/  @P0 SHF.L.W.U32.HI R3, R2, R8, R3 ;  /* 0x0000000802030219 */ /* 0x008fc80000010e03 */
[C-C-:B------:R-:W-:Y:S01]  /*0c80*/  SHF.L.W.U32.HI R11, R3.reuse, 0x2, R10.reuse ;  /* 0x00000002030b7819 */ /* 0x140fe20000010e0a */
[----:B------:R-:W-:Y:S01]  /*0c90*/  IMAD.SHL.U32 R3, R3, 0x4, RZ ;  /* 0x0000000403037824 */ /* 0x000fe200078e00ff */
[----:B------:R-:W-:Y:S02]  /*0ca0*/  SHF.R.U32.HI R10, RZ, 0x1e, R10 ;  /* 0x0000001eff0a7819 */ /* 0x000fe4000001160a */
[----:B------:R-:W-:Y:S02]  /*0cb0*/  SHF.R.S32.HI R8, RZ, 0x1f, R11 ;  /* 0x0000001fff087819 */ /* 0x000fe4000001140b */
[----:B------:R-:W-:Y:S02]  /*0cc0*/  LOP3.LUT R12, R11, R12, RZ, 0x3c, !PT ;  /* 0x0000000c0b0c7212 */ /* 0x000fe400078e3cff */
[C---:B------:R-:W-:Y:S02]  /*0cd0*/  LOP3.LUT R2, R8.reuse, R3, RZ, 0x3c, !PT ;  /* 0x0000000308027212 */ /* 0x040fe400078e3cff */
[----:B------:R-:W-:-:S02]  /*0ce0*/  LOP3.LUT R3, R8, R11, RZ, 0x3c, !PT ;  /* 0x0000000b08037212 */ /* 0x000fc400078e3cff */
[----:B------:R-:W-:Y:S02]  /*0cf0*/  LEA.HI R11, R11, R10, RZ, 0x1 ;  /* 0x0000000a0b0b7211 */ /* 0x000fe400078f08ff */
[----:B------:R-:W-:Y:S02]  /*0d00*/  ISETP.GE.AND P0, PT, R12, RZ, PT ;  /* 0x000000ff0c00720c */ /* 0x000fe40003f06270 */
[----:B------:R-:W2:Y:S01]  /*0d10*/  I2F.F64.S64 R2, R2 ;  /* 0x0000000200027312 */ /* 0x000ea20000301c00 */
[----:B------:R-:W-:-:S04]  /*0d20*/  IMAD.MOV R10, RZ, RZ, -R11 ;  /* 0x000000ffff0a7224 */ /* 0x000fc800078e0a0b */
[----:B------:R-:W-:Y:S01]  /*0d30*/  @!P2 IMAD.MOV.U32 R11, RZ, RZ, R10 ;  /* 0x000000ffff0ba224 */ /* 0x000fe200078e000a */
[----:B--2---:R-:W-:-:S10]  /*0d40*/  DMUL R8, R2, UR4 ;  /* 0x0000000402087c28 */ /* 0x004fd40008000000 */
[----:B------:R-:W2:Y:S02]  /*0d50*/  F2F.F32.F64 R8, R8 ;  /* 0x0000000800087310 */ /* 0x000ea40000301000 */
[----:B--2---:R-:W-:Y:S01]  /*0d60*/  FSEL R10, -R8, R8, !P0 ;  /* 0x00000008080a7208 */ /* 0x004fe20004000100 */
[----:B-1----:R-:W-:Y:S06]  /*0d70*/  BRA `(.L_x_7) ;  /* 0x0000000000087947 */ /* 0x002fec0003800000 */
.L_x_8:
[----:B------:R-:W-:Y:S01]  /*0d80*/  FMUL R10, RZ, R12 ;  /* 0x0000000cff0a7220 */ /* 0x000fe20000400000 */
[----:B------:R-:W-:-:S07]  /*0d90*/  IMAD.MOV.U32 R11, RZ, RZ, RZ ;  /* 0x000000ffff0b7224 */ /* 0x000fce00078e00ff */
.L_x_7:
[----:B------:R-:W-:Y:S05]  /*0da0*/  BSYNC.RECONVERGENT B0 ;  /* 0x0000000000007941 */ /* 0x000fea0003800200 */
.L_x_6:
[----:B------:R-:W-:Y:S01]  /*0db0*/  FMUL R3, R10, R10 ;  /* 0x0000000a0a037220 */ /* 0x000fe20000400000 */
[C---:B------:R-:W-:Y:S01]  /*0dc0*/  LOP3.LUT R2, R11.reuse, 0x1, RZ, 0xc0, !PT ;  /* 0x000000010b027812 */ /* 0x040fe200078ec0ff */
[----:B------:R-:W-:Y:S01]  /*0dd0*/  BSSY.RECONVERGENT B0, `(.L_x_10) ;  /* 0x000001a000007945 */ /* 0x000fe20003800200 */
[----:B------:R-:W-:Y:S01]  /*0de0*/  LOP3.LUT P2, RZ, R11, 0x2, RZ, 0xc0, !PT ;  /* 0x000000020bff7812 */ /* 0x000fe2000784c0ff */
[----:B------:R-:W-:Y:S01]  /*0df0*/  FFMA R20, R3, R20, -0.0013887860113754868507 ;  /* 0xbab607ed03147423 */ /* 0x000fe20000000014 */
[----:B------:R-:W-:-:S04]  /*0e00*/  ISETP.NE.U32.AND P0, PT, R2, 0x1, PT ;  /* 0x000000010200780c */ /* 0x000fc80003f05070 */
[----:B------:R-:W-:Y:S02]  /*0e10*/  FSEL R22, R22, 0.041666727513074874878, P0 ;  /* 0x3d2aaabb16167808 */ /* 0x000fe40000000000 */
[----:B------:R-:W-:Y:S02]  /*0e20*/  FSEL R20, R20, -0.00019574658654164522886, !P0 ;  /* 0xb94d415314147808 */ /* 0x000fe40004000000 */
[----:B------:R-:W-:Y:S02]  /*0e30*/  FSEL R10, R10, 1, P0 ;  /* 0x3f8000000a0a7808 */ /* 0x000fe40000000000 */
[----:B------:R-:W-:Y:S01]  /*0e40*/  FSEL R23, -R23, -0.4999999701976776123, P0 ;  /* 0xbeffffff17177808 */ /* 0x000fe20000000100 */
[C---:B------:R-:W-:Y:S02]  /*0e50*/  FFMA R20, R3.reuse, R20, R22 ;  /* 0x0000001403147223 */ /* 0x040fe40000000016 */
[C---:B------:R-:W-:Y:S02]  /*0e60*/  FFMA R9, R3.reuse, R10, RZ ;  /* 0x0000000a03097223 */ /* 0x040fe400000000ff */
[----:B------:R-:W-:-:S04]  /*0e70*/  FFMA R20, R3, R20, R23 ;  /* 0x0000001403147223 */ /* 0x000fc80000000017 */
[----:B------:R-:W-:-:S04]  /*0e80*/  FFMA R9, R9, R20, R10 ;  /* 0x0000001409097223 */ /* 0x000fc8000000000a */
[----:B------:R-:W-:-:S04]  /*0e90*/  @P2 FADD R9, RZ, -R9 ;  /* 0x80000009ff092221 */ /* 0x000fc80000000000 */
[----:B------:R-:W1:Y:S08]  /*0ea0*/  MUFU.RCP R2, R9 ;  /* 0x0000000900027308 */ /* 0x000e700000001000 */
[----:B------:R-:W2:Y:S01]  /*0eb0*/  FCHK P0, -R0, R9 ;  /* 0x0000000900007302 */ /* 0x000ea20000000100 */
[----:B-1----:R-:W-:-:S04]  /*0ec0*/  FFMA R3, -R9, R2, 1 ;  /* 0x3f80000009037423 */ /* 0x002fc80000000102 */
[----:B------:R-:W-:-:S04]  /*0ed0*/  FFMA R3, R2, R3, R2 ;  /* 0x0000000302037223 */ /* 0x000fc80000000002 */
[----:B------:R-:W-:-:S04]  /*0ee0*/  FFMA R2, -R0, R3, RZ ;  /* 0x0000000300027223 */ /* 0x000fc800000001ff */
[----:B------:R-:W-:-:S04]  /*0ef0*/  FFMA R8, -R9, R2, -R0 ;  /* 0x0000000209087223 */ /* 0x000fc80000000900 */
[----:B------:R-:W-:Y:S01]  /*0f00*/  FFMA R3, R3, R8, R2 ;  /* 0x0000000803037223 */ /* 0x000fe20000000002 */
[----:B--2---:R-:W-:Y:S06]  /*0f10*/  @!P0 BRA `(.L_x_11) ;  /* 0x0000000000148947 */ /* 0x004fec0003800000 */
[----:B------:R-:W-:Y:S01]  /*0f20*/  FADD R2, -R0, -RZ ;  /* 0x800000ff00027221 */ /* 0x000fe20000000100 */
[----:B------:R-:W-:Y:S02]  /*0f30*/  MOV R3, R9 ;  /* 0x0000000900037202 */ /* 0x000fe40000000f00 */
[----:B------:R-:W-:-:S07]  /*0f40*/  MOV R10, 0xf60 ;  /* 0x00000f60000a7802 */ /* 0x000fce0000000f00 */
[----:B0----5:R-:W-:Y:S05]  /*0f50*/  CALL.REL.NOINC `($__internal_1_$__cuda_sm3x_div_rn_noftz_f32_slowpath) ;  /* 0x0000000400847944 */ /* 0x021fea0003c00000 */
[----:B------:R-:W-:-:S07]  /*0f60*/  IMAD.MOV.U32 R3, RZ, RZ, R2 ;  /* 0x000000ffff037224 */ /* 0x000fce00078e0002 */
.L_x_11:
[----:B------:R-:W-:Y:S05]  /*0f70*/  BSYNC.RECONVERGENT B0 ;  /* 0x0000000000007941 */ /* 0x000fea0003800200 */
.L_x_10:
[----:B------:R-:W1:Y:S01]  /*0f80*/  MUFU.RCP R2, R3 ;  /* 0x0000000300027308 */ /* 0x000e620000001000 */
[----:B------:R-:W-:Y:S01]  /*0f90*/  UMOV UR4, 0x3f800000 ;  /* 0x3f80000000047882 */ /* 0x000fe20000000000 */
[----:B------:R-:W-:Y:S01]  /*0fa0*/  BSSY.RECONVERGENT B0, `(.L_x_12) ;  /* 0x000000e000007945 */ /* 0x000fe20003800200 */
[----:B------:R-:W-:Y:S02]  /*0fb0*/  IMAD.U32 R10, RZ, RZ, UR4 ;  /* 0x00000004ff0a7e24 */ /* 0x000fe4000f8e00ff */
[----:B------:R-:W-:-:S03]  /*0fc0*/  FFMA R0, R13, -R3, R14 ;  /* 0x800000030d007223 */ /* 0x000fc6000000000e */
[----:B------:R-:W2:Y:S01]  /*0fd0*/  FCHK P0, -R10, R3 ;  /* 0x000000030a007302 */ /* 0x000ea20000000100 */
[----:B-1----:R-:W-:-:S04]  /*0fe0*/  FFMA R9, R2, -R3, 1 ;  /* 0x3f80000002097423 */ /* 0x002fc80000000803 */
[----:B------:R-:W-:-:S04]  /*0ff0*/  FFMA R2, R2, R9, R2 ;  /* 0x0000000902027223 */ /* 0x000fc80000000002 */
[----:B------:R-:W-:-:S04]  /*1000*/  FFMA R8, R2, -1, RZ ;  /* 0xbf80000002087823 */ /* 0x000fc800000000ff */
[----:B------:R-:W-:-:S04]  /*1010*/  FFMA R9, R8, -R3, -1 ;  /* 0xbf80000008097423 */ /* 0x000fc80000000803 */
[----:B------:R-:W-:Y:S01]  /*1020*/  FFMA R8, R2, R9, R8 ;  /* 0x0000000902087223 */ /* 0x000fe20000000008 */
[----:B--2---:R-:W-:Y:S06]  /*1030*/  @!P0 BRA `(.L_x_13) ;  /* 0x0000000000108947 */ /* 0x004fec0003800000 */
[----:B------:R-:W-:Y:S01]  /*1040*/  IMAD.MOV.U32 R2, RZ, RZ, -0x40800000 ;  /* 0xbf800000ff027424 */ /* 0x000fe200078e00ff */
[----:B------:R-:W-:-:S07]  /*1050*/  MOV R10, 0x1070 ;  /* 0x00001070000a7802 */ /* 0x000fce0000000f00 */
[----:B0----5:R-:W-:Y:S05]  /*1060*/  CALL.REL.NOINC `($__internal_1_$__cuda_sm3x_div_rn_noftz_f32_slowpath) ;  /* 0x0000000400407944 */ /* 0x021fea0003c00000 */
[----:B------:R-:W-:-:S07]  /*1070*/  IMAD.MOV.U32 R8, RZ, RZ, R2 ;  /* 0x000000ffff087224 */ /* 0x000fce00078e0002 */
.L_x_13:
[----:B------:R-:W-:Y:S05]  /*1080*/  BSYNC.RECONVERGENT B0 ;  /* 0x0000000000007941 */ /* 0x000fea0003800200 */
.L_x_12:
[----:B------:R-:W-:Y:S01]  /*1090*/  FADD R11, R8, -R3 ;  /* 0x80000003080b7221 */ /* 0x000fe20000000000 */
[----:B------:R-:W-:Y:S03]  /*10a0*/  BSSY.RECONVERGENT B0, `(.L_x_14) ;  /* 0x000000e000007945 */ /* 0x000fe60003800200 */
[----:B------:R-:W1:Y:S08]  /*10b0*/  MUFU.RCP R2, R11 ;  /* 0x0000000b00027308 */ /* 0x000e700000001000 */
[----:B------:R-:W2:Y:S01]  /*10c0*/  FCHK P0, R0, R11 ;  /* 0x0000000b00007302 */ /* 0x000ea20000000000 */
[----:B-1----:R-:W-:-:S04]  /*10d0*/  FFMA R3, -R11, R2, 1 ;  /* 0x3f8000000b037423 */ /* 0x002fc80000000102 */
[----:B------:R-:W-:-:S04]  /*10e0*/  FFMA R3, R2, R3, R2 ;  /* 0x0000000302037223 */ /* 0x000fc80000000002 */
[----:B------:R-:W-:-:S04]  /*10f0*/  FFMA R2, R0, R3, RZ ;  /* 0x0000000300027223 */ /* 0x000fc800000000ff */
[----:B------:R-:W-:-:S04]  /*1100*/  FFMA R9, -R11, R2, R0 ;  /* 0x000000020b097223 */ /* 0x000fc80000000100 */
[----:B------:R-:W-:Y:S01]  /*1110*/  FFMA R3, R3, R9, R2 ;  /* 0x0000000903037223 */ /* 0x000fe20000000002 */
[----:B--2---:R-:W-:Y:S06]  /*1120*/  @!P0 BRA `(.L_x_15) ;  /* 0x0000000000148947 */ /* 0x004fec0003800000 */
[----:B------:R-:W-:Y:S01]  /*1130*/  MOV R2, R0 ;  /* 0x0000000000027202 */ /* 0x000fe20000000f00 */
[----:B------:R-:W-:Y:S01]  /*1140*/  IMAD.MOV.U32 R3, RZ, RZ, R11 ;  /* 0x000000ffff037224 */ /* 0x000fe200078e000b */
[----:B------:R-:W-:-:S07]  /*1150*/  MOV R10, 0x1170 ;  /* 0x00001170000a7802 */ /* 0x000fce0000000f00 */
[----:B0----5:R-:W-:Y:S05]  /*1160*/  CALL.REL.NOINC `($__internal_1_$__cuda_sm3x_div_rn_noftz_f32_slowpath) ;  /* 0x0000000400007944 */ /* 0x021fea0003c00000 */
[----:B------:R-:W-:-:S07]  /*1170*/  IMAD.MOV.U32 R3, RZ, RZ, R2 ;  /* 0x000000ffff037224 */ /* 0x000fce00078e0002 */
.L_x_15:
[----:B------:R-:W-:Y:S05]  /*1180*/  BSYNC.RECONVERGENT B0 ;  /* 0x0000000000007941 */ /* 0x000fea0003800200 */
.L_x_14:
[C---:B------:R-:W-:Y:S01]  /*1190*/  FSETP.GEU.AND P2, PT, R3.reuse, RZ, PT ;  /* 0x000000ff0300720b */ /* 0x040fe20003f4e000 */
[----:B------:R-:W-:Y:S01]  /*11a0*/  FMUL R0, R3, R8 ;  /* 0x0000000803007220 */ /* 0x000fe20000400000 */
[----:B------:R-:W-:Y:S01]  /*11b0*/  PLOP3.LUT P0, PT, PT, PT, PT, 0x80, 0x8 ;  /* 0x000000000008781c */ /* 0x000fe20003f0f070 */
[----:B------:R-:W-:Y:S01]  /*11c0*/  BSSY.RECONVERGENT B0, `(.L_x_16) ;  /* 0x0000011000007945 */ /* 0x000fe20003800200 */
[----:B------:R-:W-:Y:S01]  /*11d0*/  FSETP.GT.AND P2, PT, R8, RZ, !P2 ;  /* 0x000000ff0800720b */ /* 0x000fe20005744000 */
[----:B------:R-:W-:-:S04]  /*11e0*/  FMUL R0, R0, R0 ;  /* 0x0000000000007220 */ /* 0x000fc80000400000 */
[----:B------:R-:W-:-:S04]  /*11f0*/  FFMA R9, R3, R3, R0 ;  /* 0x0000000303097223 */ /* 0x000fc80000000000 */
[----:B------:R-:W-:Y:S01]  /*1200*/  VIADD R0, R9, 0xf3000000 ;  /* 0xf300000009007836 */ /* 0x000fe20000000000 */
[----:B------:R1:W2:Y:S03]  /*1210*/  MUFU.RSQ R2, R9 ;  /* 0x0000000900027308 */ /* 0x0002a60000001400 */
[----:B------:R-:W-:-:S04]  /*1220*/  @!P2 FSETP.GT.AND P3, PT, R3, RZ, PT ;  /* 0x000000ff0300a20b */ /* 0x000fc80003f64000 */
[----:B------:R-:W-:Y:S02]  /*1230*/  @!P2 FSETP.LT.AND P0, PT, R8, RZ, P3 ;  /* 0x000000ff0800a20b */ /* 0x000fe40001f01000 */
[----:B------:R-:W-:-:S13]  /*1240*/  ISETP.GT.U32.AND P2, PT, R0, 0x727fffff, PT ;  /* 0x727fffff0000780c */ /* 0x000fda0003f44070 */
[----:B-12---:R-:W-:Y:S05]  /*1250*/  @!P2 BRA `(.L_x_17) ;  /* 0x00000000000ca947 */ /* 0x006fea0003800000 */
[----:B------:R-:W-:-:S07]  /*1260*/  MOV R11, 0x1280 ;  /* 0x00001280000b7802 */ /* 0x000fce0000000f00 */
[----:B0----5:R-:W-:Y:S05]  /*1270*/  CALL.REL.NOINC `($__internal_0_$__cuda_sm20_sqrt_rn_f32_slowpath) ;  /* 0x00000000005c7944 */ /* 0x021fea0003c00000 */
[----:B------:R-:W-:Y:S05]  /*1280*/  BRA `(.L_x_18) ;  /* 0x0000000000107947 */ /* 0x000fea0003800000 */
.L_x_17:
[----:B------:R-:W-:Y:S01]  /*1290*/  FMUL.FTZ R0, R9, R2 ;  /* 0x0000000209007220 */ /* 0x000fe20000410000 */
[----:B------:R-:W-:-:S03]  /*12a0*/  FMUL.FTZ R2, R2, 0.5 ;  /* 0x3f00000002027820 */ /* 0x000fc60000410000 */
[----:B------:R-:W-:-:S04]  /*12b0*/  FFMA R3, -R0, R0, R9 ;  /* 0x0000000000037223 */ /* 0x000fc80000000109 */
[----:B------:R-:W-:-:S07]  /*12c0*/  FFMA R0, R3, R2, R0 ;  /* 0x0000000203007223 */ /* 0x000fce0000000000 */
.L_x_18:
[----:B------:R-:W-:Y:S05]  /*12d0*/  BSYNC.RECONVERGENT B0 ;  /* 0x0000000000007941 */ /* 0x000fea0003800200 */
.L_x_16:
[----:B------:R-:W-:-:S07]  /*12e0*/  FSEL R0, -R0, R0, P0 ;  /* 0x0000000000007208 */ /* 0x000fce0000000100 */
.L_x_0:
[----:B------:R-:W0:Y:S01]  /*12f0*/  F2F.F64.F32 R2, R0 ;  /* 0x0000000000027310 */ /* 0x000e220000201800 */
[----:B------:R-:W1:Y:S01]  /*1300*/  LDC.64 R8, c[0x0][0x380] ;  /* 0x0000e000ff087b82 */ /* 0x000e620000000a00 */
[----:B------:R-:W2:Y:S01]  /*1310*/  LDCU.64 UR4, c[0x0][0x390] ;  /* 0x00007200ff0477ac */ /* 0x000ea20008000a00 */
[----:B0-----:R-:W-:-:S10]  /*1320*/  DFMA R2, R4, 0.5, R2 ;  /* 0x3fe000000402782b */ /* 0x001fd40000000002 */
[----:B------:R-:W0:Y:S08]  /*1330*/  F2F.F32.F64 R2, R2 ;  /* 0x0000000200027310 */ /* 0x000e300000301000 */
[----:B0-----:R-:W2:Y:S02]  /*1340*/  F2I.TRUNC.NTZ R10, R2 ;  /* 0x00000002000a7305 */ /* 0x001ea4000020f100 */
[----:B--2---:R-:W-:-:S04]  /*1350*/  IMAD R11, R15, UR5, R10 ;  /* 0x000000050f0b7c24 */ /* 0x004fc8000f8e020a */
[----:B-1----:R-:W-:-:S06]  /*1360*/  IMAD.WIDE R8, R11, 0x4, R8 ;  /* 0x000000040b087825 */ /* 0x002fcc00078e0208 */
[----:B------:R-:W2:Y:S01]  /*1370*/  LDG.E R8, desc[UR8][R8.64] ;  /* 0x0000000808087981 */ /* 0x000ea2000c1e1900 */
[----:B------:R-:W-:-:S05]  /*1380*/  VIADD R15, R15, 0x1 ;  /* 0x000000010f0f7836 */ /* 0x000fca0000000000 */
[----:B------:R-:W-:Y:S01]  /*1390*/  ISETP.NE.AND P0, PT, R15, UR4, PT ;  /* 0x000000040f007c0c */ /* 0x000fe2000bf05270 */
[----:B--2--5:R-:W-:-:S05]  /*13a0*/  FADD R17, R8, R17 ;  /* 0x0000001108117221 */ /* 0x024fca0000000000 */
[----:B------:R1:W-:Y:S07]  /*13b0*/  STG.E desc[UR8][R6.64], R17 ;  /* 0x0000001106007986 */ /* 0x0003ee000c101908 */
[----:B------:R-:W-:Y:S05]  /*13c0*/  @P0 BRA `(.L_x_19) ;  /* 0xffffffec00e00947 */ /* 0x000fea000383ffff */
[----:B------:R-:W-:Y:S05]  /*13d0*/  @!P1 BRA `(.L_x_20) ;  /* 0xffffffec00609947 */ /* 0x000fea000383ffff */
[----:B------:R-:W-:Y:S05]  /*13e0*/  EXIT ;  /* 0x000000000000794d */ /* 0x000fea0003800000 */
        .weak           $__internal_0_$__cuda_sm20_sqrt_rn_f32_slowpath
        .type           $__internal_0_$__cuda_sm20_sqrt_rn_f32_slowpath,@function
        .size           $__internal_0_$__cuda_sm20_sqrt_rn_f32_slowpath,($__internal_1_$__cuda_sm3x_div_rn_noftz_f32_slowpath - $__internal_0_$__cuda_sm20_sqrt_rn_f32_slowpath)
$__internal_0_$__cuda_sm20_sqrt_rn_f32_slowpath:
[----:B------:R-:W-:-:S13]  /*13f0*/  LOP3.LUT P2, RZ, R9, 0x7fffffff, RZ, 0xc0, !PT ;  /* 0x7fffffff09ff7812 */ /* 0x000fda000784c0ff */
[----:B------:R-:W-:Y:S01]  /*1400*/  @!P2 MOV R2, R9 ;  /* 0x000000090002a202 */ /* 0x000fe20000000f00 */
[----:B------:R-:W-:Y:S06]  /*1410*/  @!P2 BRA `(.L_x_21) ;  /* 0x000000000044a947 */ /* 0x000fec0003800000 */
[----:B------:R-:W-:Y:S01]  /*1420*/  FSETP.GEU.FTZ.AND P2, PT, R9, RZ, PT ;  /* 0x000000ff0900720b */ /* 0x000fe20003f5e000 */
[----:B------:R-:W-:-:S12]  /*1430*/  IMAD.MOV.U32 R0, RZ, RZ, R9 ;  /* 0x000000ffff007224 */ /* 0x000fd800078e0009 */
[----:B------:R-:W-:Y:S01]  /*1440*/  @!P2 IMAD.MOV.U32 R2, RZ, RZ, 0x7fffffff ;  /* 0x7fffffffff02a424 */ /* 0x000fe200078e00ff */
[----:B------:R-:W-:Y:S06]  /*1450*/  @!P2 BRA `(.L_x_21) ;  /* 0x000000000034a947 */ /* 0x000fec0003800000 */
[----:B------:R-:W-:-:S13]  /*1460*/  FSETP.GTU.FTZ.AND P2, PT, |R0|, +INF , PT ;  /* 0x7f8000000000780b */ /* 0x000fda0003f5c200 */
[----:B------:R-:W-:Y:S01]  /*1470*/  @P2 FADD.FTZ R2, R0, 1 ;  /* 0x3f80000000022421 */ /* 0x000fe20000010000 */
[----:B------:R-:W-:Y:S06]  /*1480*/  @P2 BRA `(.L_x_21) ;  /* 0x0000000000282947 */ /* 0x000fec0003800000 */
[----:B------:R-:W-:-:S13]  /*1490*/  FSETP.NEU.FTZ.AND P2, PT, |R0|, +INF , PT ;  /* 0x7f8000000000780b */ /* 0x000fda0003f5d200 */
[----:B------:R-:W-:-:S04]  /*14a0*/  @P2 FFMA R3, R0, 1.84467440737095516160e+19, RZ ;  /* 0x5f80000000032823 */ /* 0x000fc800000000ff */
[----:B------:R-:W0:Y:S02]  /*14b0*/  @P2 MUFU.RSQ R2, R3 ;  /* 0x0000000300022308 */ /* 0x000e240000001400 */
[----:B0-----:R-:W-:Y:S01]  /*14c0*/  @P2 FMUL.FTZ R8, R3, R2 ;  /* 0x0000000203082220 */ /* 0x001fe20000410000 */
[----:B------:R-:W-:Y:S01]  /*14d0*/  @P2 FMUL.FTZ R10, R2, 0.5 ;  /* 0x3f000000020a2820 */ /* 0x000fe20000410000 */
[----:B------:R-:W-:Y:S02]  /*14e0*/  @!P2 IMAD.MOV.U32 R2, RZ, RZ, R0 ;  /* 0x000000ffff02a224 */ /* 0x000fe400078e0000 */
[----:B------:R-:W-:-:S04]  /*14f0*/  @P2 FADD.FTZ R9, -R8, -RZ ;  /* 0x800000ff08092221 */ /* 0x000fc80000010100 */
[----:B------:R-:W-:-:S04]  /*1500*/  @P2 FFMA R9, R8, R9, R3 ;  /* 0x0000000908092223 */ /* 0x000fc80000000003 */
[----:B------:R-:W-:-:S04]  /*1510*/  @P2 FFMA R9, R9, R10, R8 ;  /* 0x0000000a09092223 */ /* 0x000fc80000000008 */
[----:B------:R-:W-:-:S07]  /*1520*/  @P2 FMUL.FTZ R2, R9, 2.3283064365386962891e-10 ;  /* 0x2f80000009022820 */ /* 0x000fce0000410000 */
.L_x_21:
[----:B------:R-:W-:Y:S01]  /*1530*/  IMAD.MOV.U32 R0, RZ, RZ, R2 ;  /* 0x000000ffff007224 */ /* 0x000fe200078e0002 */
[----:B------:R-:W-:Y:S01]  /*1540*/  MOV R2, R11 ;  /* 0x0000000b00027202 */ /* 0x000fe20000000f00 */
[----:B------:R-:W-:-:S04]  /*1550*/  IMAD.MOV.U32 R3, RZ, RZ, 0x0 ;  /* 0x00000000ff037424 */ /* 0x000fc800078e00ff */
[----:B------:R-:W-:Y:S05]  /*1560*/  RET.REL.NODEC R2 `(_Z24cudaBackprojectionKernalPfS_iii) ;  /* 0xffffffe802a47950 */ /* 0x000fea0003c3ffff */
        .weak           $__internal_1_$__cuda_sm3x_div_rn_noftz_f32_slowpath
        .type           $__internal_1_$__cuda_sm3x_div_rn_noftz_f32_slowpath,@function
        .size           $__internal_1_$__cuda_sm3x_div_rn_noftz_f32_slowpath,(.L_x_52 - $__internal_1_$__cuda_sm3x_div_rn_noftz_f32_slowpath)
$__internal_1_$__cuda_sm3x_div_rn_noftz_f32_slowpath:
[--C-:B------:R-:W-:Y:S01]  /*1570*/  SHF.R.U32.HI R9, RZ, 0x17, R3.reuse ;  /* 0x00000017ff097819 */ /* 0x100fe20000011603 */
[----:B------:R-:W-:Y:S01]  /*1580*/  BSSY.RECONVERGENT B1, `(.L_x_22) ;  /* 0x0000063000017945 */ /* 0x000fe20003800200 */
[----:B------:R-:W-:Y:S01]  /*1590*/  SHF.R.U32.HI R11, RZ, 0x17, R2 ;  /* 0x00000017ff0b7819 */ /* 0x000fe20000011602 */
[----:B------:R-:W-:Y:S01]  /*15a0*/  IMAD.MOV.U32 R23, RZ, RZ, R3 ;  /* 0x000000ffff177224 */ /* 0x000fe200078e0003 */
[----:B------:R-:W-:Y:S02]  /*15b0*/  LOP3.LUT R9, R9, 0xff, RZ, 0xc0, !PT ;  /* 0x000000ff09097812 */ /* 0x000fe400078ec0ff */
[----:B------:R-:W-:-:S03]  /*15c0*/  LOP3.LUT R20, R11, 0xff, RZ, 0xc0, !PT ;  /* 0x000000ff0b147812 */ /* 0x000fc600078ec0ff */
[----:B------:R-:W-:Y:S02]  /*15d0*/  VIADD R22, R9, 0xffffffff ;  /* 0xffffffff09167836 */ /* 0x000fe40000000000 */
[----:B------:R-:W-:-:S03]  /*15e0*/  VIADD R12, R20, 0xffffffff ;  /* 0xffffffff140c7836 */ /* 0x000fc60000000000 */
[----:B------:R-:W-:-:S04]  /*15f0*/  ISETP.GT.U32.AND P0, PT, R22, 0xfd, PT ;  /* 0x000000fd1600780c */ /* 0x000fc80003f04070 */
[----:B------:R-:W-:-:S13]  /*1600*/  ISETP.GT.U32.OR P0, PT, R12, 0xfd, P0 ;  /* 0x000000fd0c00780c */ /* 0x000fda0000704470 */
[----:B------:R-:W-:Y:S01]  /*1610*/  @!P0 MOV R11, RZ ;  /* 0x000000ff000b8202 */ /* 0x000fe20000000f00 */
[----:B------:R-:W-:Y:S06]  /*1620*/  @!P0 BRA `(.L_x_23) ;  /* 0x00000000005c8947 */ /* 0x000fec0003800000 */
[----:B------:R-:W-:Y:S02]  /*1630*/  FSETP.GTU.FTZ.AND P0, PT, |R2|, +INF , PT ;  /* 0x7f8000000200780b */ /* 0x000fe40003f1c200 */
[----:B------:R-:W-:-:S04]  /*1640*/  FSETP.GTU.FTZ.AND P2, PT, |R3|, +INF , PT ;  /* 0x7f8000000300780b */ /* 0x000fc80003f5c200 */
[----:B------:R-:W-:-:S13]  /*1650*/  PLOP3.LUT P0, PT, P0, P2, PT, 0xf8, 0x8f ;  /* 0x00000000008f781c */ /* 0x000fda0000705f70 */
[----:B------:R-:W-:Y:S05]  /*1660*/  @P0 BRA `(.L_x_24) ;  /* 0x00000004004c0947 */ /* 0x000fea0003800000 */
[----:B------:R-:W-:-:S13]  /*1670*/  LOP3.LUT P0, RZ, R23, 0x7fffffff, R2, 0xc8, !PT ;  /* 0x7fffffff17ff7812 */ /* 0x000fda000780c802 */
[----:B------:R-:W-:Y:S05]  /*1680*/  @!P0 BRA `(.L_x_25) ;  /* 0x00000004003c8947 */ /* 0x000fea0003800000 */
[C---:B------:R-:W-:Y:S02]  /*1690*/  FSETP.NEU.FTZ.AND P3, PT, |R2|.reuse, +INF , PT ;  /* 0x7f8000000200780b */ /* 0x040fe40003f7d200 */
[----:B------:R-:W-:Y:S02]  /*16a0*/  FSETP.NEU.FTZ.AND P2, PT, |R3|, +INF , PT ;  /* 0x7f8000000300780b */ /* 0x000fe40003f5d200 */
[----:B------:R-:W-:-:S11]  /*16b0*/  FSETP.NEU.FTZ.AND P0, PT, |R2|, +INF , PT ;  /* 0x7f8000000200780b */ /* 0x000fd60003f1d200 */
[----:B------:R-:W-:Y:S05]  /*16c0*/  @!P2 BRA !P3, `(.L_x_25) ;  /* 0x00000004002ca947 */ /* 0x000fea0005800000 */
[----:B------:R-:W-:-:S04]  /*16d0*/  LOP3.LUT P3, RZ, R2, 0x7fffffff, RZ, 0xc0, !PT ;  /* 0x7fffffff02ff7812 */ /* 0x000fc8000786c0ff */
[----:B------:R-:W-:-:S13]  /*16e0*/  PLOP3.LUT P2, PT, P2, P3, PT, 0x2f, 0xf2 ;  /* 0x0000000000f2781c */ /* 0x000fda0001746577 */
[----:B------:R-:W-:Y:S05]  /*16f0*/  @P2 BRA `(.L_x_26) ;  /* 0x0000000400182947 */ /* 0x000fea0003800000 */
[----:B------:R-:W-:-:S04]  /*1700*/  LOP3.LUT P2, RZ, R23, 0x7fffffff, RZ, 0xc0, !PT ;  /* 0x7fffffff17ff7812 */ /* 0x000fc8000784c0ff */
[----:B------:R-:W-:-:S13]  /*1710*/  PLOP3.LUT P0, PT, P0, P2, PT, 0x2f, 0xf2 ;  /* 0x0000000000f2781c */ /* 0x000fda0000704577 */
[----:B------:R-:W-:Y:S05]  /*1720*/  @P0 BRA `(.L_x_27) ;  /* 0x0000000400000947 */ /* 0x000fea0003800000 */
[----:B------:R-:W-:Y:S02]  /*1730*/  ISETP.GE.AND P0, PT, R12, RZ, PT ;  /* 0x000000ff0c00720c */ /* 0x000fe40003f06270 */
[----:B------:R-:W-:-:S11]  /*1740*/  ISETP.GE.AND P2, PT, R22, RZ, PT ;  /* 0x000000ff1600720c */ /* 0x000fd60003f46270 */
[----:B------:R-:W-:Y:S02]  /*1750*/  @P0 IMAD.MOV.U32 R11, RZ, RZ, RZ ;  /* 0x000000ffff0b0224 */ /* 0x000fe400078e00ff */
[----:B------:R-:W-:Y:S01]  /*1760*/  @!P0 FFMA R2, R2, 1.84467440737095516160e+19, RZ ;  /* 0x5f80000002028823 */ /* 0x000fe200000000ff */
[----:B------:R-:W-:Y:S02]  /*1770*/  @!P0 IMAD.MOV.U32 R11, RZ, RZ, -0x40 ;  /* 0xffffffc0ff0b8424 */ /* 0x000fe400078e00ff */
[----:B------:R-:W-:Y:S02]  /*1780*/  @!P2 FFMA R23, R3, 1.84467440737095516160e+19, RZ ;  /* 0x5f8000000317a823 */ /* 0x000fe400000000ff */
[----:B------:R-:W-:-:S07]  /*1790*/  @!P2 VIADD R11, R11, 0x40 ;  /* 0x000000400b0ba836 */ /* 0x000fce0000000000 */
.L_x_23:
[----:B------:R-:W-:Y:S01]  /*17a0*/  LEA R12, R9, 0xc0800000, 0x17 ;  /* 0xc0800000090c7811 */ /* 0x000fe200078eb8ff */
[----:B------:R-:W-:Y:S04]  /*17b0*/  BSSY.RECONVERGENT B2, `(.L_x_28) ;  /* 0x0000036000027945 */ /* 0x000fe80003800200 */
[----:B------:R-:W-:Y:S01]  /*17c0*/  IMAD.IADD R22, R23, 0x1, -R12 ;  /* 0x0000000117167824 */ /* 0x000fe200078e0a0c */
[----:B------:R-:W-:-:S03]  /*17d0*/  IADD3 R12, PT, PT, R20, -0x7f, RZ ;  /* 0xffffff81140c7810 */ /* 0x000fc60007ffe0ff */
[----:B------:R-:W0:Y:S01]  /*17e0*/  MUFU.RCP R23, R22 ;  /* 0x0000001600177308 */ /* 0x000e220000001000 */
[----:B------:R-:W-:Y:S01]  /*17f0*/  FADD.FTZ R25, -R22, -RZ ;  /* 0x800000ff16197221 */ /* 0x000fe20000010100 */
[C---:B------:R-:W-:Y:S01]  /*1800*/  IMAD R2, R12.reuse, -0x800000, R2 ;  /* 0xff8000000c027824 */ /* 0x040fe200078e0202 */
[----:B------:R-:W-:-:S05]  /*1810*/  IADD3 R12, PT, PT, R12, 0x7f, -R9 ;  /* 0x0000007f0c0c7810 */ /* 0x000fca0007ffe809 */
[----:B------:R-:W-:Y:S02]  /*1820*/  IMAD.IADD R12, R12, 0x1, R11 ;  /* 0x000000010c0c7824 */ /* 0x000fe400078e020b */
[----:B0-----:R-:W-:-:S04]  /*1830*/  FFMA R20, R23, R25, 1 ;  /* 0x3f80000017147423 */ /* 0x001fc80000000019 */
[----:B------:R-:W-:-:S04]  /*1840*/  FFMA R23, R23, R20, R23 ;  /* 0x0000001417177223 */ /* 0x000fc80000000017 */
[----:B------:R-:W-:-:S04]  /*1850*/  FFMA R20, R2, R23, RZ ;  /* 0x0000001702147223 */ /* 0x000fc800000000ff */
[----:B------:R-:W-:-:S04]  /*1860*/  FFMA R24, R25, R20, R2 ;  /* 0x0000001419187223 */ /* 0x000fc80000000002 */
[----:B------:R-:W-:-:S04]  /*1870*/  FFMA R20, R23, R24, R20 ;  /* 0x0000001817147223 */ /* 0x000fc80000000014 */
[----:B------:R-:W-:-:S04]  /*1880*/  FFMA R25, R25, R20, R2 ;  /* 0x0000001419197223 */ /* 0x000fc80000000002 */
[----:B------:R-:W-:-:S05]  /*1890*/  FFMA R2, R23, R25, R20 ;  /* 0x0000001917027223 */ /* 0x000fca0000000014 */
[----:B------:R-:W-:-:S04]  /*18a0*/  SHF.R.U32.HI R9, RZ, 0x17, R2 ;  /* 0x00000017ff097819 */ /* 0x000fc80000011602 */
[----:B------:R-:W-:-:S05]  /*18b0*/  LOP3.LUT R9, R9, 0xff, RZ, 0xc0, !PT ;  /* 0x000000ff09097812 */ /* 0x000fca00078ec0ff */
[----:B------:R-:W-:-:S04]  /*18c0*/  IMAD.IADD R22, R9, 0x1, R12 ;  /* 0x0000000109167824 */ /* 0x000fc800078e020c */
[----:B------:R-:W-:-:S05]  /*18d0*/  VIADD R9, R22, 0xffffffff ;  /* 0xffffffff16097836 */ /* 0x000fca0000000000 */
[----:B------:R-:W-:-:S13]  /*18e0*/  ISETP.GE.U32.AND P0, PT, R9, 0xfe, PT ;  /* 0x000000fe0900780c */ /* 0x000fda0003f06070 */
[----:B------:R-:W-:Y:S05]  /*18f0*/  @!P0 BRA `(.L_x_29) ;  /* 0x0000000000808947 */ /* 0x000fea0003800000 */
[----:B------:R-:W-:-:S13]  /*1900*/  ISETP.GT.AND P0, PT, R22, 0xfe, PT ;  /* 0x000000fe1600780c */ /* 0x000fda0003f04270 */
[----:B------:R-:W-:Y:S05]  /*1910*/  @P0 BRA `(.L_x_30) ;  /* 0x00000000006c0947 */ /* 0x000fea0003800000 */
[----:B------:R-:W-:-:S13]  /*1920*/  ISETP.GE.AND P0, PT, R22, 0x1, PT ;  /* 0x000000011600780c */ /* 0x000fda0003f06270 */
[----:B------:R-:W-:Y:S05]  /*1930*/  @P0 BRA `(.L_x_31) ;  /* 0x0000000000740947 */ /* 0x000fea0003800000 */
[----:B------:R-:W-:Y:S02]  /*1940*/  ISETP.GE.AND P0, PT, R22, -0x18, PT ;  /* 0xffffffe81600780c */ /* 0x000fe40003f06270 */
[----:B------:R-:W-:-:S11]  /*1950*/  LOP3.LUT R2, R2, 0x80000000, RZ, 0xc0, !PT ;  /* 0x8000000002027812 */ /* 0x000fd600078ec0ff */
[----:B------:R-:W-:Y:S05]  /*1960*/  @!P0 BRA `(.L_x_31) ;  /* 0x0000000000688947 */ /* 0x000fea0003800000 */
[-CC-:B------:R-:W-:Y:S01]  /*1970*/  FFMA.RZ R9, R23, R25.reuse, R20.reuse ;  /* 0x0000001917097223 */ /* 0x180fe2000000c014 */
[C---:B------:R-:W-:Y:S01]  /*1980*/  VIADD R12, R22.reuse, 0x20 ;  /* 0x00000020160c7836 */ /* 0x040fe20000000000 */
[C---:B------:R-:W-:Y:S02]  /*1990*/  ISETP.NE.AND P3, PT, R22.reuse, RZ, PT ;  /* 0x000000ff1600720c */ /* 0x040fe40003f65270 */
[C---:B------:R-:W-:Y:S02]  /*19a0*/  ISETP.NE.AND P2, PT, R22.reuse, RZ, PT ;  /* 0x000000ff1600720c */ /* 0x040fe40003f45270 */
[----:B------:R-:W-:Y:S01]  /*19b0*/  LOP3.LUT R11, R9, 0x7fffff, RZ, 0xc0, !PT ;  /* 0x007fffff090b7812 */ /* 0x000fe200078ec0ff */
[CCC-:B------:R-:W-:Y:S01]  /*19c0*/  FFMA.RP R9, R23.reuse, R25.reuse, R20.reuse ;  /* 0x0000001917097223 */ /* 0x1c0fe20000008014 */
[----:B------:R-:W-:Y:S01]  /*19d0*/  FFMA.RM R20, R23, R25, R20 ;  /* 0x0000001917147223 */ /* 0x000fe20000004014 */
[----:B------:R-:W-:Y:S02]  /*19e0*/  IADD3 R22, PT, PT, -R22, RZ, RZ ;  /* 0x000000ff16167210 */ /* 0x000fe40007ffe1ff */
[----:B------:R-:W-:-:S02]  /*19f0*/  LOP3.LUT R11, R11, 0x800000, RZ, 0xfc, !PT ;  /* 0x008000000b0b7812 */ /* 0x000fc400078efcff */
[----:B------:R-:W-:Y:S02]  /*1a00*/  FSETP.NEU.FTZ.AND P0, PT, R9, R20, PT ;  /* 0x000000140900720b */ /* 0x000fe40003f1d000 */
[----:B------:R-:W-:Y:S02]  /*1a10*/  SHF.L.U32 R12, R11, R12, RZ ;  /* 0x0000000c0b0c7219 */ /* 0x000fe400000006ff */
[----:B------:R-:W-:Y:S02]  /*1a20*/  SEL R20, R22, RZ, P3 ;  /* 0x000000ff16147207 */ /* 0x000fe40001800000 */
[----:B------:R-:W-:Y:S02]  /*1a30*/  ISETP.NE.AND P2, PT, R12, RZ, P2 ;  /* 0x000000ff0c00720c */ /* 0x000fe40001745270 */
[----:B------:R-:W-:Y:S02]  /*1a40*/  SHF.R.U32.HI R20, RZ, R20, R11 ;  /* 0x00000014ff147219 */ /* 0x000fe4000001160b */
[----:B------:R-:W-:-:S02]  /*1a50*/  PLOP3.LUT P0, PT, P0, P2, PT, 0xf8, 0x8f ;  /* 0x00000000008f781c */ /* 0x000fc40000705f70 */
[----:B------:R-:W-:Y:S02]  /*1a60*/  SHF.R.U32.HI R12, RZ, 0x1, R20 ;  /* 0x00000001ff0c7819 */ /* 0x000fe40000011614 */
[----:B------:R-:W-:-:S04]  /*1a70*/  SEL R9, RZ, 0x1, !P0 ;  /* 0x00000001ff097807 */ /* 0x000fc80004000000 */
[----:B------:R-:W-:-:S04]  /*1a80*/  LOP3.LUT R9, R9, 0x1, R12, 0xf8, !PT ;  /* 0x0000000109097812 */ /* 0x000fc800078ef80c */
[----:B------:R-:W-:-:S05]  /*1a90*/  LOP3.LUT R9, R9, R20, RZ, 0xc0, !PT ;  /* 0x0000001409097212 */ /* 0x000fca00078ec0ff */
[----:B------:R-:W-:-:S05]  /*1aa0*/  IMAD.IADD R9, R12, 0x1, R9 ;  /* 0x000000010c097824 */ /* 0x000fca00078e0209 */
[----:B------:R-:W-:Y:S01]  /*1ab0*/  LOP3.LUT R2, R9, R2, RZ, 0xfc, !PT ;  /* 0x0000000209027212 */ /* 0x000fe200078efcff */
[----:B------:R-:W-:Y:S06]  /*1ac0*/  BRA `(.L_x_31) ;  /* 0x0000000000107947 */ /* 0x000fec0003800000 */
.L_x_30:
[----:B------:R-:W-:-:S04]  /*1ad0*/  LOP3.LUT R2, R2, 0x80000000, RZ, 0xc0, !PT ;  /* 0x8000000002027812 */ /* 0x000fc800078ec0ff */
[----:B------:R-:W-:Y:S01]  /*1ae0*/  LOP3.LUT R2, R2, 0x7f800000, RZ, 0xfc, !PT ;  /* 0x7f80000002027812 */ /* 0x000fe200078efcff */
[----:B------:R-:W-:Y:S06]  /*1af0*/  BRA `(.L_x_31) ;  /* 0x0000000000047947 */ /* 0x000fec0003800000 */
.L_x_29:
[----:B------:R-:W-:-:S07]  /*1b00*/  IMAD R2, R12, 0x800000, R2 ;  /* 0x008000000c027824 */ /* 0x000fce00078e0202 */
.L_x_31:
[----:B------:R-:W-:Y:S05]  /*1b10*/  BSYNC.RECONVERGENT B2 ;  /* 0x0000000000027941 */ /* 0x000fea0003800200 */
.L_x_28:
[----:B------:R-:W-:Y:S05]  /*1b20*/  BRA `(.L_x_32) ;  /* 0x0000000000207947 */ /* 0x000fea0003800000 */
.L_x_27:
[----:B------:R-:W-:-:S04]  /*1b30*/  LOP3.LUT R2, R23, 0x80000000, R2, 0x48, !PT ;  /* 0x8000000017027812 */ /* 0x000fc800078e4802 */
[----:B------:R-:W-:Y:S01]  /*1b40*/  LOP3.LUT R2, R2, 0x7f800000, RZ, 0xfc, !PT ;  /* 0x7f80000002027812 */ /* 0x000fe200078efcff */
[----:B------:R-:W-:Y:S06]  /*1b50*/  BRA `(.L_x_32) ;  /* 0x0000000000147947 */ /* 0x000fec0003800000 */
.L_x_26:
[----:B------:R-:W-:Y:S01]  /*1b60*/  LOP3.LUT R2, R23, 0x80000000, R2, 0x48, !PT ;  /* 0x8000000017027812 */ /* 0x000fe200078e4802 */
[----:B------:R-:W-:Y:S06]  /*1b70*/  BRA `(.L_x_32) ;  /* 0x00000000000c7947 */ /* 0x000fec0003800000 */
.L_x_25:
[----:B------:R-:W0:Y:S01]  /*1b80*/  MUFU.RSQ R2, -QNAN ;  /* 0xffc0000000027908 */ /* 0x000e220000001400 */
[----:B------:R-:W-:Y:S05]  /*1b90*/  BRA `(.L_x_32) ;  /* 0x0000000000047947 */ /* 0x000fea0003800000 */
.L_x_24:
[----:B------:R-:W-:-:S07]  /*1ba0*/  FADD.FTZ R2, R2, R3 ;  /* 0x0000000302027221 */ /* 0x000fce0000010000 */
.L_x_32:
[----:B------:R-:W-:Y:S05]  /*1bb0*/  BSYNC.RECONVERGENT B1 ;  /* 0x0000000000017941 */ /* 0x000fea0003800200 */
.L_x_22:
[----:B------:R-:W-:-:S04]  /*1bc0*/  IMAD.MOV.U32 R11, RZ, RZ, 0x0 ;  /* 0x00000000ff0b7424 */ /* 0x000fc800078e00ff */
[----:B0-----:R-:W-:Y:S05]  /*1bd0*/  RET.REL.NODEC R10 `(_Z24cudaBackprojectionKernalPfS_iii) ;  /* 0xffffffe40a087950 */ /* 0x001fea0003c3ffff */
.L_x_33:
[----:B------:R-:W-:-:S00]  /*1be0*/  BRA `(.L_x_33) ;  /* 0xfffffffc00fc7947 */ /* 0x000fc0000383ffff */
[----:B------:R-:W-:-:S00]  /*1bf0*/  NOP ;  /* 0x0000000000007918 */ /* 0x000fc00000000000 */
        /* <DEDUP_REMOVED lines=8> */
.L_x_52:


//--------------------- .text._Z23cudaComplexToRealKernalP6float2Pfi --------------------------
	.section	.text._Z23cudaComplexToRealKernalP6float2Pfi,"ax",@progbits
	.align	128
        .global         _Z23cudaComplexToRealKernalP6float2Pfi
        .type           _Z23cudaComplexToRealKernalP6float2Pfi,@function
        .size           _Z23cudaComplexToRealKernalP6float2Pfi,(.L_x_55 - _Z23cudaComplexToRealKernalP6float2Pfi)
        .other          _Z23cudaComplexToRealKernalP6float2Pfi,@"STO_CUDA_ENTRY STV_DEFAULT"
_Z23cudaComplexToRealKernalP6float2Pfi:
.text._Z23cudaComplexToRealKernalP6float2Pfi:
[----:B------:R-:W-:Y:S01]  /*0000*/  LDC R1, c[0x0][0x37c] ;  /* 0x0000df00ff017b82 */ /* 0x000fe20000000800 */
[----:B------:R-:W0:Y:S07]  /*0010*/  S2R R0, SR_TID.X ;  /* 0x0000000000007919 */ /* 0x000e2e0000002100 */
[----:B------:R-:W0:Y:S01]  /*0020*/  S2UR UR4, SR_CTAID.X ;  /* 0x00000000000479c3 */ /* 0x000e220000002500 */
[----:B------:R-:W1:Y:S07]  /*0030*/  LDCU UR5, c[0x0][0x390] ;  /* 0x00007200ff0577ac */ /* 0x000e6e0008000800 */
[----:B------:R-:W0:Y:S02]  /*0040*/  LDC R11, c[0x0][0x360] ;  /* 0x0000d800ff0b7b82 */ /* 0x000e240000000800 */
[----:B0-----:R-:W-:-:S05]  /*0050*/  IMAD R0, R11, UR4, R0 ;  /* 0x000000040b007c24 */ /* 0x001fca000f8e0200 */
[----:B-1----:R-:W-:-:S13]  /*0060*/  ISETP.GE.U32.AND P0, PT, R0, UR5, PT ;  /* 0x0000000500007c0c */ /* 0x002fda000bf06070 */
[----:B------:R-:W-:Y:S05]  /*0070*/  @P0 EXIT ;  /* 0x000000000000094d */ /* 0x000fea0003800000 */
[----:B------:R-:W0:Y:S01]  /*0080*/  LDC.64 R6, c[0x0][0x380] ;  /* 0x0000e000ff067b82 */ /* 0x000e220000000a00 */
[----:B------:R-:W1:Y:S01]  /*0090*/  LDCU UR4, c[0x0][0x370] ;  /* 0x00006e00ff0477ac */ /* 0x000e620008000800 */
[----:B------:R-:W2:Y:S06]  /*00a0*/  LDCU.64 UR6, c[0x0][0x358] ;  /* 0x00006b00ff0677ac */ /* 0x000eac0008000a00 */
[----:B------:R-:W3:Y:S01]  /*00b0*/  LDC.64 R8, c[0x0][0x388] ;  /* 0x0000e200ff087b82 */ /* 0x000ee20000000a00 */
[----:B-1----:R-:W-:-:S07]  /*00c0*/  IMAD R11, R11, UR4, RZ ;  /* 0x000000040b0b7c24 */ /* 0x002fce000f8e02ff */
.L_x_34:
[----:B01----:R-:W-:-:S06]  /*00d0*/  IMAD.WIDE.U32 R2, R0, 0x8, R6 ;  /* 0x0000000800027825 */ /* 0x003fcc00078e0006 */
[----:B--2---:R-:W2:Y:S01]  /*00e0*/  LDG.E R3, desc[UR6][R2.64] ;  /* 0x0000000602037981 */ /* 0x004ea2000c1e1900 */
[----:B---3--:R-:W-:Y:S01]  /*00f0*/  IMAD.WIDE.U32 R4, R0, 0x4, R8 ;  /* 0x0000000400047825 */ /* 0x008fe200078e0008 */
[----:B------:R-:W-:-:S04]  /*0100*/  IADD3 R0, PT, PT, R11, R0, RZ ;  /* 0x000000000b007210 */ /* 0x000fc80007ffe0ff */
[----:B------:R-:W-:Y:S01]  /*0110*/  ISETP.GE.U32.AND P0, PT, R0, UR5, PT ;  /* 0x0000000500007c0c */ /* 0x000fe2000bf06070 */
[----:B--2---:R1:W-:-:S12]  /*0120*/  STG.E desc[UR6][R4.64], R3 ;  /* 0x0000000304007986 */ /* 0x0043d8000c101906 */
[----:B------:R-:W-:Y:S05]  /*0130*/  @!P0 BRA `(.L_x_34) ;  /* 0xfffffffc00e48947 */ /* 0x000fea000383ffff */
[----:B------:R-:W-:Y:S05]  /*0140*/  EXIT ;  /* 0x000000000000794d */ /* 0x000fea0003800000 */
.L_x_35:
        /* <DEDUP_REMOVED lines=11> */
.L_x_55:


//--------------------- .text._Z19cudaFrequencyKernalP6float2i --------------------------
	.section	.text._Z19cudaFrequencyKernalP6float2i,"ax",@progbits
	.align	128
        .global         _Z19cudaFrequencyKernalP6float2i
        .type           _Z19cudaFrequencyKernalP6float2i,@function
        .size           _Z19cudaFrequencyKernalP6float2i,(.L_x_53 - _Z19cudaFrequencyKernalP6float2i)
        .other          _Z19cudaFrequencyKernalP6float2i,@"STO_CUDA_ENTRY STV_DEFAULT"
_Z19cudaFrequencyKernalP6float2i:
.text._Z19cudaFrequencyKernalP6float2i:
        /* <DEDUP_REMOVED lines=10> */
[----:B------:R-:W-:Y:S01]  /*00a0*/  ULEA.HI UR4, UR4, UR4, URZ, 0x1 ;  /* 0x0000000404047291 */ /* 0x000fe2000f8f08ff */
[----:B------:R-:W2:Y:S03]  /*00b0*/  LDCU.64 UR6, c[0x0][0x358] ;  /* 0x00006b00ff0677ac */ /* 0x000ea60008000a00 */
[----:B------:R-:W-:Y:S01]  /*00c0*/  USHF.R.S32.HI UR4, URZ, 0x1, UR4 ;  /* 0x00000001ff047899 */ /* 0x000fe20008011404 */
[----:B------:R-:W3:Y:S05]  /*00d0*/  LDCU UR8, c[0x0][0x388] ;  /* 0x00007100ff0877ac */ /* 0x000eea0008000800 */
[----:B------:R-:W-:Y:S01]  /*00e0*/  I2FP.F32.S32 R3, UR4 ;  /* 0x0000000400037c45 */ /* 0x000fe20008201400 */
[----:B-1----:R-:W-:-:S07]  /*00f0*/  IMAD R2, R2, UR5, RZ ;  /* 0x0000000502027c24 */ /* 0x002fce000f8e02ff */
.L_x_38:
[----:B-1----:R-:W1:Y:S01]  /*0100*/  MUFU.RCP R6, R3 ;  /* 0x0000000300067308 */ /* 0x002e620000001000 */
[C---:B------:R-:W-:Y:S01]  /*0110*/  ISETP.GE.U32.AND P0, PT, R7.reuse, UR4, PT ;  /* 0x0000000407007c0c */ /* 0x040fe2000bf06070 */
[----:B------:R-:W-:Y:S01]  /*0120*/  BSSY.RECONVERGENT B0, `(.L_x_36) ;  /* 0x000000e000007945 */ /* 0x000fe20003800200 */
[----:B---3--:R-:W-:-:S04]  /*0130*/  IADD3 R0, PT, PT, -R7, UR8, RZ ;  /* 0x0000000807007c10 */ /* 0x008fc8000fffe1ff */
[----:B------:R-:W-:-:S04]  /*0140*/  SEL R0, R7, R0, !P0 ;  /* 0x0000000007007207 */ /* 0x000fc80004000000 */
[----:B------:R-:W-:-:S04]  /*0150*/  I2FP.F32.U32 R0, R0 ;  /* 0x0000000000007245 */ /* 0x000fc80000201000 */
[----:B------:R-:W3:Y:S01]  /*0160*/  FCHK P0, R0, R3 ;  /* 0x0000000300007302 */ /* 0x000ee20000000000 */
[----:B-1----:R-:W-:-:S04]  /*0170*/  FFMA R9, -R3, R6, 1 ;  /* 0x3f80000003097423 */ /* 0x002fc80000000106 */
[----:B------:R-:W-:-:S04]  /*0180*/  FFMA R9, R6, R9, R6 ;  /* 0x0000000906097223 */ /* 0x000fc80000000006 */
[----:B------:R-:W-:-:S04]  /*0190*/  FFMA R6, R0, R9, RZ ;  /* 0x0000000900067223 */ /* 0x000fc800000000ff */
[----:B------:R-:W-:-:S04]  /*01a0*/  FFMA R8, -R3, R6, R0 ;  /* 0x0000000603087223 */ /* 0x000fc80000000100 */
[----:B------:R-:W-:Y:S01]  /*01b0*/  FFMA R6, R9, R8, R6 ;  /* 0x0000000809067223 */ /* 0x000fe20000000006 */
[----:B---3--:R-:W-:Y:S06]  /*01c0*/  @!P0 BRA `(.L_x_37) ;  /* 0x00000000000c8947 */ /* 0x008fec0003800000 */
[----:B------:R-:W-:-:S07]  /*01d0*/  MOV R6, 0x1f0 ;  /* 0x000001f000067802 */ /* 0x000fce0000000f00 */
[----:B0-2---:R-:W-:Y:S05]  /*01e0*/  CALL.REL.NOINC `($__internal_2_$__cuda_sm3x_div_rn_noftz_f32_slowpath) ;  /* 0x00000000002c7944 */ /* 0x005fea0003c00000 */
[----:B------:R-:W-:-:S07]  /*01f0*/  IMAD.MOV.U32 R6, RZ, RZ, R0 ;  /* 0x000000ffff067224 */ /* 0x000fce00078e0000 */
.L_x_37:
[----:B--2---:R-:W-:Y:S05]  /*0200*/  BSYNC.RECONVERGENT B0 ;  /* 0x0000000000007941 */ /* 0x004fea0003800200 */
.L_x_36:
[----:B0-----:R-:W-:-:S05]  /*0210*/  IMAD.WIDE.U32 R8, R7, 0x8, R4 ;  /* 0x0000000807087825 */ /* 0x001fca00078e0004 */
[----:B------:R-:W2:Y:S01]  /*0220*/  LDG.E.64 R10, desc[UR6][R8.64] ;  /* 0x00000006080a7981 */ /* 0x000ea2000c1e1b00 */
[----:B------:R-:W-:-:S05]  /*0230*/  IMAD.IADD R7, R2, 0x1, R7 ;  /* 0x0000000102077824 */ /* 0x000fca00078e0207 */
[----:B------:R-:W-:Y:S01]  /*0240*/  ISETP.GE.U32.AND P0, PT, R7, UR8, PT ;  /* 0x0000000807007c0c */ /* 0x000fe2000bf06070 */
[-C--:B--2---:R-:W-:Y:S01]  /*0250*/  FMUL R10, R10, R6.reuse ;  /* 0x000000060a0a7220 */ /* 0x084fe20000400000 */
[----:B------:R-:W-:-:S05]  /*0260*/  FMUL R11, R11, R6 ;  /* 0x000000060b0b7220 */ /* 0x000fca0000400000 */
[----:B------:R1:W-:Y:S06]  /*0270*/  STG.E.64 desc[UR6][R8.64], R10 ;  /* 0x0000000a08007986 */ /* 0x0003ec000c101b06 */
[----:B------:R-:W-:Y:S05]  /*0280*/  @!P0 BRA `(.L_x_38) ;  /* 0xfffffffc009c8947 */ /* 0x000fea000383ffff */
[----:B------:R-:W-:Y:S05]  /*0290*/  EXIT ;  /* 0x000000000000794d */ /* 0x000fea0003800000 */
        .weak           $__internal_2_$__cuda_sm3x_div_rn_noftz_f32_slowpath
        .type           $__internal_2_$__cuda_sm3x_div_rn_noftz_f32_slowpath,@function
        .size           $__internal_2_$__cuda_sm3x_div_rn_noftz_f32_slowpath,(.L_x_53 - $__internal_2_$__cuda_sm3x_div_rn_noftz_f32_slowpath)
$__internal_2_$__cuda_sm3x_div_rn_noftz_f32_slowpath:
[--C-:B------:R-:W-:Y:S01]  /*02a0*/  SHF.R.U32.HI R9, RZ, 0x17, R3.reuse ;  /* 0x00000017ff097819 */ /* 0x100fe20000011603 */
[----:B------:R-:W-:Y:S01]  /*02b0*/  BSSY.RECONVERGENT B1, `(.L_x_39) ;  /* 0x0000064000017945 */ /* 0x000fe20003800200 */
[--C-:B------:R-:W-:Y:S01]  /*02c0*/  SHF.R.U32.HI R8, RZ, 0x17, R0.reuse ;  /* 0x00000017ff087819 */ /* 0x100fe20000011600 */
[----:B------:R-:W-:Y:S01]  /*02d0*/  IMAD.MOV.U32 R10, RZ, RZ, R0 ;  /* 0x000000ffff0a7224 */ /* 0x000fe200078e0000 */
[----:B------:R-:W-:Y:S01]  /*02e0*/  LOP3.LUT R9, R9, 0xff, RZ, 0xc0, !PT ;  /* 0x000000ff09097812 */ /* 0x000fe200078ec0ff */
[----:B------:R-:W-:Y:S01]  /*02f0*/  IMAD.MOV.U32 R11, RZ, RZ, R3 ;  /* 0x000000ffff0b7224 */ /* 0x000fe200078e0003 */
[----:B------:R-:W-:-:S03]  /*0300*/  LOP3.LUT R14, R8, 0xff, RZ, 0xc0, !PT ;  /* 0x000000ff080e7812 */ /* 0x000fc600078ec0ff */
[----:B------:R-:W-:Y:S02]  /*0310*/  VIADD R12, R9, 0xffffffff ;  /* 0xffffffff090c7836 */ /* 0x000fe40000000000 */
[----:B------:R-:W-:-:S03]  /*0320*/  VIADD R13, R14, 0xffffffff ;  /* 0xffffffff0e0d7836 */ /* 0x000fc60000000000 */
[----:B------:R-:W-:-:S04]  /*0330*/  ISETP.GT.U32.AND P0, PT, R12, 0xfd, PT ;  /* 0x000000fd0c00780c */ /* 0x000fc80003f04070 */
[----:B------:R-:W-:-:S13]  /*0340*/  ISETP.GT.U32.OR P0, PT, R13, 0xfd, P0 ;  /* 0x000000fd0d00780c */ /* 0x000fda0000704470 */
[----:B------:R-:W-:Y:S01]  /*0350*/  @!P0 IMAD.MOV.U32 R8, RZ, RZ, RZ ;  /* 0x000000ffff088224 */ /* 0x000fe200078e00ff */
        /* <DEDUP_REMOVED lines=24> */
.L_x_40:
[----:B------:R-:W-:Y:S01]  /*04e0*/  LEA R0, R9, 0xc0800000, 0x17 ;  /* 0xc080000009007811 */ /* 0x000fe200078eb8ff */
[----:B------:R-:W-:Y:S04]  /*04f0*/  BSSY.RECONVERGENT B2, `(.L_x_45) ;  /* 0x0000036000027945 */ /* 0x000fe80003800200 */
[----:B------:R-:W-:Y:S02]  /*0500*/  IMAD.IADD R12, R11, 0x1, -R0 ;  /* 0x000000010b0c7824 */ /* 0x000fe400078e0a00 */
[----:B------:R-:W-:Y:S02]  /*0510*/  VIADD R11, R14, 0xffffff81 ;  /* 0xffffff810e0b7836 */ /* 0x000fe40000000000 */
        /* <DEDUP_REMOVED lines=25> */
[CCC-:B------:R-:W-:Y:S01]  /*06b0*/  FFMA.RZ R8, R17.reuse, R15.reuse, R14.reuse ;  /* 0x0000000f11087223 */ /* 0x1c0fe2000000c00e */
[C---:B------:R-:W-:Y:S02]  /*06c0*/  VIADD R11, R12.reuse, 0x20 ;  /* 0x000000200c0b7836 */ /* 0x040fe40000000000 */
[CCC-:B------:R-:W-:Y:S01]  /*06d0*/  FFMA.RM R9, R17.reuse, R15.reuse, R14.reuse ;  /* 0x0000000f11097223 */ /* 0x1c0fe2000000400e */
[----:B------:R-:W-:Y:S02]  /*06e0*/  ISETP.NE.AND P2, PT, R12, RZ, PT ;  /* 0x000000ff0c00720c */ /* 0x000fe40003f45270 */
[----:B------:R-:W-:Y:S01]  /*06f0*/  LOP3.LUT R10, R8, 0x7fffff, RZ, 0xc0, !PT ;  /* 0x007fffff080a7812 */ /* 0x000fe200078ec0ff */
[----:B------:R-:W-:Y:S01]  /*0700*/  FFMA.RP R8, R17, R15, R14 ;  /* 0x0000000f11087223 */ /* 0x000fe2000000800e */
[----:B------:R-:W-:Y:S01]  /*0710*/  ISETP.NE.AND P1, PT, R12, RZ, PT ;  /* 0x000000ff0c00720c */ /* 0x000fe20003f25270 */
[----:B------:R-:W-:Y:S01]  /*0720*/  IMAD.MOV R12, RZ, RZ, -R12 ;  /* 0x000000ffff0c7224 */ /* 0x000fe200078e0a0c */
        /* <DEDUP_REMOVED lines=14> */
.L_x_47:
[----:B------:R-:W-:-:S04]  /*0810*/  LOP3.LUT R0, R0, 0x80000000, RZ, 0xc0, !PT ;  /* 0x8000000000007812 */ /* 0x000fc800078ec0ff */
[----:B------:R-:W-:Y:S01]  /*0820*/  LOP3.LUT R0, R0, 0x7f800000, RZ, 0xfc, !PT ;  /* 0x7f80000000007812 */ /* 0x000fe200078efcff */
[----:B------:R-:W-:Y:S06]  /*0830*/  BRA `(.L_x_48) ;  /* 0x0000000000047947 */ /* 0x000fec0003800000 */
.L_x_46:
[----:B------:R-:W-:-:S07]  /*0840*/  IMAD R0, R11, 0x800000, R0 ;  /* 0x008000000b007824 */ /* 0x000fce00078e0200 */
.L_x_48:
[----:B------:R-:W-:Y:S05]  /*0850*/  BSYNC.RECONVERGENT B2 ;  /* 0x0000000000027941 */ /* 0x000fea0003800200 */
.L_x_45:
[----:B------:R-:W-:Y:S05]  /*0860*/  BRA `(.L_x_49) ;  /* 0x0000000000207947 */ /* 0x000fea0003800000 */
.L_x_44:
[----:B------:R-:W-:-:S04]  /*0870*/  LOP3.LUT R0, R11, 0x80000000, R10, 0x48, !PT ;  /* 0x800000000b007812 */ /* 0x000fc800078e480a */
[----:B------:R-:W-:Y:S01]  /*0880*/  LOP3.LUT R0, R0, 0x7f800000, RZ, 0xfc, !PT ;  /* 0x7f80000000007812 */ /* 0x000fe200078efcff */
[----:B------:R-:W-:Y:S06]  /*0890*/  BRA `(.L_x_49) ;  /* 0x0000000000147947 */ /* 0x000fec0003800000 */
.L_x_43:
[----:B------:R-:W-:Y:S01]  /*08a0*/  LOP3.LUT R0, R11, 0x80000000, R10, 0x48, !PT ;  /* 0x800000000b007812 */ /* 0x000fe200078e480a */
[----:B------:R-:W-:Y:S06]  /*08b0*/  BRA `(.L_x_49) ;  /* 0x00000000000c7947 */ /* 0x000fec0003800000 */
.L_x_42:
[----:B------:R-:W0:Y:S01]  /*08c0*/  MUFU.RSQ R0, -QNAN ;  /* 0xffc0000000007908 */ /* 0x000e220000001400 */
[----:B------:R-:W-:Y:S05]  /*08d0*/  BRA `(.L_x_49) ;  /* 0x0000000000047947 */ /* 0x000fea0003800000 */
.L_x_41:
[----:B------:R-:W-:-:S07]  /*08e0*/  FADD.FTZ R0, R0, R3 ;  /* 0x0000000300007221 */ /* 0x000fce0000010000 */
.L_x_49:
[----:B------:R-:W-:Y:S05]  /*08f0*/  BSYNC.RECONVERGENT B1 ;  /* 0x0000000000017941 */ /* 0x000fea0003800200 */
.L_x_39:
[----:B------:R-:W-:Y:S02]  /*0900*/  IMAD.MOV.U32 R8, RZ, RZ, R6 ;  /* 0x000000ffff087224 */ /* 0x000fe400078e0006 */
[----:B------:R-:W-:-:S04]  /*0910*/  IMAD.MOV.U32 R9, RZ, RZ, 0x0 ;  /* 0x00000000ff097424 */ /* 0x000fc800078e00ff */
[----:B0-----:R-:W-:Y:S05]  /*0920*/  RET.REL.NODEC R8 `(_Z19cudaFrequencyKernalP6float2i) ;  /* 0xfffffff408b47950 */ /* 0x001fea0003c3ffff */
.L_x_50:
        /* <DEDUP_REMOVED lines=13> */
.L_x_53:


//--------------------- .nv.global.init           --------------------------
	.section	.nv.global.init,"aw",@progbits
	.align	4
.nv.global.init:
	.type		__cudart_i2opi_f,@object
	.size		__cudart_i2opi_f,(.L_0 - __cudart_i2opi_f)
__cudart_i2opi_f:
        /*0000*/ 	.byte	0x41, 0x90, 0x43, 0x3c, 0x99, 0x95, 0x62, 0xdb, 0xc0, 0xdd, 0x34, 0xf5, 0xd1, 0x57, 0x27, 0xfc
        /*0010*/ 	.byte	0x29, 0x15, 0x44, 0x4e, 0x6e, 0x83, 0xf9, 0xa2
.L_0:


//--------------------- .nv.shared.reserved.0     --------------------------
	.section	.nv.shared.reserved.0,"aw",@nobits
	.weak		__nv_reservedSMEM_offset_0_alias
	.size		__nv_reservedSMEM_offset_0_alias, 0, 64
	.other		__nv_reservedSMEM_offset_0_alias,@"STO_CUDA_RESERVED_SHARED STV_DEFAULT"
__nv_reservedSMEM_offset_0_alias:
	.zero		0
	.zero		64


//--------------------- .nv.constant0._Z24cudaBackprojectionKernalPfS_iii --------------------------
	.section	.nv.constant0._Z24cudaBackprojectionKernalPfS_iii,"a",@progbits
	.sectionflags	@""
	.align	4
.nv.constant0._Z24cudaBackprojectionKernalPfS_iii:
	.zero		924


//--------------------- .nv.constant0._Z23cudaComplexToRealKernalP6float2Pfi --------------------------
	.section	.nv.constant0._Z23cudaComplexToRealKernalP6float2Pfi,"a",@progbits
	.sectionflags	@""
	.align	4
.nv.constant0._Z23cudaComplexToRealKernalP6float2Pfi:
	.zero		916


//--------------------- .nv.constant0._Z19cudaFrequencyKernalP6float2i --------------------------
	.section	.nv.constant0._Z19cudaFrequencyKernalP6float2i,"a",@progbits
	.sectionflags	@""
	.align	4
.nv.constant0._Z19cudaFrequencyKernalP6float2i:
	.zero		908


//--------------------- SYMBOLS --------------------------

	.type		.nv.reservedSmem.offset0,@object
	.size		.nv.reservedSmem.offset0,0x4
